//
// Generated by NVIDIA NVVM Compiler
//
// Compiler Build ID: CL-36424714
// Cuda compilation tools, release 13.0, V13.0.88
// Based on NVVM 20.0.0
//

.version 9.0
.target sm_100
.address_size 64

	// .globl	_Z7init_W1Pf
.global .align 4 .b8 precalc_xorwow_matrix[102400];
.global .align 4 .b8 precalc_xorwow_offset_matrix[102400];
.global .align 4 .b8 mrg32k3aM1[2304];
.global .align 4 .b8 mrg32k3aM2[2304];
.global .align 4 .b8 mrg32k3aM1SubSeq[2016];
.global .align 4 .b8 mrg32k3aM2SubSeq[2016];
.global .align 4 .b8 mrg32k3aM1Seq[2304];
.global .align 4 .b8 mrg32k3aM2Seq[2304];
.const .align 8 .b8 __cr_lgamma_table[72];
.const .align 4 .b8 input[3136];
.extern .shared .align 16 .b8 input_shared[];
.extern .shared .align 16 .b8 hidden_shared[];

.visible .entry _Z7init_W1Pf(
	.param .u64 .ptr .align 1 _Z7init_W1Pf_param_0
)
{
	.local .align 8 .b8 	__local_depot0[48];
	.reg .b64 	%SP;
	.reg .b64 	%SPL;
	.reg .pred 	%p<64>;
	.reg .b32 	%r<1192>;
	.reg .b32 	%f<5>;
	.reg .b64 	%rd<27>;

	mov.u64 	%SPL, __local_depot0;
	ld.param.u64 	%rd10, [_Z7init_W1Pf_param_0];
	mov.u32 	%r538, %ctaid.x;
	mov.u32 	%r539, %ntid.x;
	mov.u32 	%r540, %tid.x;
	mad.lo.s32 	%r1, %r538, %r539, %r540;
	setp.gt.s32 	%p1, %r1, 100351;
	@%p1 bra 	$L__BB0_117;
	add.u64 	%rd1, %SPL, 0;
	cvt.s64.s32 	%rd2, %r1;
	mov.b32 	%r928, 1593684748;
	mov.b32 	%r543, 832094735;
	st.local.v2.u32 	[%rd1], {%r543, %r928};
	mov.b32 	%r544, -123459836;
	mov.b32 	%r545, 1111207954;
	st.local.v2.u32 	[%rd1+8], {%r545, %r544};
	mov.b32 	%r924, 1476011280;
	mov.b32 	%r546, -589760388;
	st.local.v2.u32 	[%rd1+16], {%r546, %r924};
	setp.eq.s32 	%p2, %r1, 0;
	@%p2 bra 	$L__BB0_116;
	mov.b32 	%r911, 0;
	mov.b32 	%r928, 1593684748;
	mov.b32 	%r924, 1476011280;
	mov.u64 	%rd13, precalc_xorwow_matrix;
	mov.u64 	%rd26, %rd2;
$L__BB0_3:
	mov.u64 	%rd3, %rd26;
	and.b64  	%rd4, %rd3, 3;
	setp.eq.s64 	%p3, %rd4, 0;
	@%p3 bra 	$L__BB0_115;
	mul.wide.u32 	%rd12, %r911, 3200;
	add.s64 	%rd5, %rd13, %rd12;
	mov.b32 	%r924, 0;
	mov.u32 	%r925, %r924;
	mov.u32 	%r926, %r924;
	mov.u32 	%r927, %r924;
	mov.u32 	%r928, %r924;
	mov.u32 	%r917, %r924;
$L__BB0_5:
	mul.wide.u32 	%rd14, %r917, 4;
	add.s64 	%rd15, %rd1, %rd14;
	ld.local.u32 	%r11, [%rd15+4];
	shl.b32 	%r12, %r917, 5;
	mov.b32 	%r923, 0;
$L__BB0_6:
	.pragma "nounroll";
	shr.u32 	%r552, %r11, %r923;
	and.b32  	%r553, %r552, 1;
	setp.eq.b32 	%p4, %r553, 1;
	not.pred 	%p5, %p4;
	add.s32 	%r554, %r12, %r923;
	mul.lo.s32 	%r555, %r554, 5;
	mul.wide.u32 	%rd16, %r555, 4;
	add.s64 	%rd6, %rd5, %rd16;
	@%p5 bra 	$L__BB0_8;
	ld.global.u32 	%r556, [%rd6];
	xor.b32  	%r928, %r928, %r556;
	ld.global.u32 	%r557, [%rd6+4];
	xor.b32  	%r927, %r927, %r557;
	ld.global.u32 	%r558, [%rd6+8];
	xor.b32  	%r926, %r926, %r558;
	ld.global.u32 	%r559, [%rd6+12];
	xor.b32  	%r925, %r925, %r559;
	ld.global.u32 	%r560, [%rd6+16];
	xor.b32  	%r924, %r924, %r560;
$L__BB0_8:
	and.b32  	%r562, %r552, 2;
	setp.eq.s32 	%p6, %r562, 0;
	@%p6 bra 	$L__BB0_10;
	ld.global.u32 	%r563, [%rd6+20];
	xor.b32  	%r928, %r928, %r563;
	ld.global.u32 	%r564, [%rd6+24];
	xor.b32  	%r927, %r927, %r564;
	ld.global.u32 	%r565, [%rd6+28];
	xor.b32  	%r926, %r926, %r565;
	ld.global.u32 	%r566, [%rd6+32];
	xor.b32  	%r925, %r925, %r566;
	ld.global.u32 	%r567, [%rd6+36];
	xor.b32  	%r924, %r924, %r567;
$L__BB0_10:
	and.b32  	%r569, %r552, 4;
	setp.eq.s32 	%p7, %r569, 0;
	@%p7 bra 	$L__BB0_12;
	ld.global.u32 	%r570, [%rd6+40];
	xor.b32  	%r928, %r928, %r570;
	ld.global.u32 	%r571, [%rd6+44];
	xor.b32  	%r927, %r927, %r571;
	ld.global.u32 	%r572, [%rd6+48];
	xor.b32  	%r926, %r926, %r572;
	ld.global.u32 	%r573, [%rd6+52];
	xor.b32  	%r925, %r925, %r573;
	ld.global.u32 	%r574, [%rd6+56];
	xor.b32  	%r924, %r924, %r574;
$L__BB0_12:
	and.b32  	%r576, %r552, 8;
	setp.eq.s32 	%p8, %r576, 0;
	@%p8 bra 	$L__BB0_14;
	ld.global.u32 	%r577, [%rd6+60];
	xor.b32  	%r928, %r928, %r577;
	ld.global.u32 	%r578, [%rd6+64];
	xor.b32  	%r927, %r927, %r578;
	ld.global.u32 	%r579, [%rd6+68];
	xor.b32  	%r926, %r926, %r579;
	ld.global.u32 	%r580, [%rd6+72];
	xor.b32  	%r925, %r925, %r580;
	ld.global.u32 	%r581, [%rd6+76];
	xor.b32  	%r924, %r924, %r581;
$L__BB0_14:
	and.b32  	%r583, %r552, 16;
	setp.eq.s32 	%p9, %r583, 0;
	@%p9 bra 	$L__BB0_16;
	ld.global.u32 	%r584, [%rd6+80];
	xor.b32  	%r928, %r928, %r584;
	ld.global.u32 	%r585, [%rd6+84];
	xor.b32  	%r927, %r927, %r585;
	ld.global.u32 	%r586, [%rd6+88];
	xor.b32  	%r926, %r926, %r586;
	ld.global.u32 	%r587, [%rd6+92];
	xor.b32  	%r925, %r925, %r587;
	ld.global.u32 	%r588, [%rd6+96];
	xor.b32  	%r924, %r924, %r588;
$L__BB0_16:
	and.b32  	%r590, %r552, 32;
	setp.eq.s32 	%p10, %r590, 0;
	@%p10 bra 	$L__BB0_18;
	ld.global.u32 	%r591, [%rd6+100];
	xor.b32  	%r928, %r928, %r591;
	ld.global.u32 	%r592, [%rd6+104];
	xor.b32  	%r927, %r927, %r592;
	ld.global.u32 	%r593, [%rd6+108];
	xor.b32  	%r926, %r926, %r593;
	ld.global.u32 	%r594, [%rd6+112];
	xor.b32  	%r925, %r925, %r594;
	ld.global.u32 	%r595, [%rd6+116];
	xor.b32  	%r924, %r924, %r595;
$L__BB0_18:
	and.b32  	%r597, %r552, 64;
	setp.eq.s32 	%p11, %r597, 0;
	@%p11 bra 	$L__BB0_20;
	ld.global.u32 	%r598, [%rd6+120];
	xor.b32  	%r928, %r928, %r598;
	ld.global.u32 	%r599, [%rd6+124];
	xor.b32  	%r927, %r927, %r599;
	ld.global.u32 	%r600, [%rd6+128];
	xor.b32  	%r926, %r926, %r600;
	ld.global.u32 	%r601, [%rd6+132];
	xor.b32  	%r925, %r925, %r601;
	ld.global.u32 	%r602, [%rd6+136];
	xor.b32  	%r924, %r924, %r602;
$L__BB0_20:
	and.b32  	%r604, %r552, 128;
	setp.eq.s32 	%p12, %r604, 0;
	@%p12 bra 	$L__BB0_22;
	ld.global.u32 	%r605, [%rd6+140];
	xor.b32  	%r928, %r928, %r605;
	ld.global.u32 	%r606, [%rd6+144];
	xor.b32  	%r927, %r927, %r606;
	ld.global.u32 	%r607, [%rd6+148];
	xor.b32  	%r926, %r926, %r607;
	ld.global.u32 	%r608, [%rd6+152];
	xor.b32  	%r925, %r925, %r608;
	ld.global.u32 	%r609, [%rd6+156];
	xor.b32  	%r924, %r924, %r609;
$L__BB0_22:
	and.b32  	%r611, %r552, 256;
	setp.eq.s32 	%p13, %r611, 0;
	@%p13 bra 	$L__BB0_24;
	ld.global.u32 	%r612, [%rd6+160];
	xor.b32  	%r928, %r928, %r612;
	ld.global.u32 	%r613, [%rd6+164];
	xor.b32  	%r927, %r927, %r613;
	ld.global.u32 	%r614, [%rd6+168];
	xor.b32  	%r926, %r926, %r614;
	ld.global.u32 	%r615, [%rd6+172];
	xor.b32  	%r925, %r925, %r615;
	ld.global.u32 	%r616, [%rd6+176];
	xor.b32  	%r924, %r924, %r616;
$L__BB0_24:
	and.b32  	%r618, %r552, 512;
	setp.eq.s32 	%p14, %r618, 0;
	@%p14 bra 	$L__BB0_26;
	ld.global.u32 	%r619, [%rd6+180];
	xor.b32  	%r928, %r928, %r619;
	ld.global.u32 	%r620, [%rd6+184];
	xor.b32  	%r927, %r927, %r620;
	ld.global.u32 	%r621, [%rd6+188];
	xor.b32  	%r926, %r926, %r621;
	ld.global.u32 	%r622, [%rd6+192];
	xor.b32  	%r925, %r925, %r622;
	ld.global.u32 	%r623, [%rd6+196];
	xor.b32  	%r924, %r924, %r623;
$L__BB0_26:
	and.b32  	%r625, %r552, 1024;
	setp.eq.s32 	%p15, %r625, 0;
	@%p15 bra 	$L__BB0_28;
	ld.global.u32 	%r626, [%rd6+200];
	xor.b32  	%r928, %r928, %r626;
	ld.global.u32 	%r627, [%rd6+204];
	xor.b32  	%r927, %r927, %r627;
	ld.global.u32 	%r628, [%rd6+208];
	xor.b32  	%r926, %r926, %r628;
	ld.global.u32 	%r629, [%rd6+212];
	xor.b32  	%r925, %r925, %r629;
	ld.global.u32 	%r630, [%rd6+216];
	xor.b32  	%r924, %r924, %r630;
$L__BB0_28:
	and.b32  	%r632, %r552, 2048;
	setp.eq.s32 	%p16, %r632, 0;
	@%p16 bra 	$L__BB0_30;
	ld.global.u32 	%r633, [%rd6+220];
	xor.b32  	%r928, %r928, %r633;
	ld.global.u32 	%r634, [%rd6+224];
	xor.b32  	%r927, %r927, %r634;
	ld.global.u32 	%r635, [%rd6+228];
	xor.b32  	%r926, %r926, %r635;
	ld.global.u32 	%r636, [%rd6+232];
	xor.b32  	%r925, %r925, %r636;
	ld.global.u32 	%r637, [%rd6+236];
	xor.b32  	%r924, %r924, %r637;
$L__BB0_30:
	and.b32  	%r639, %r552, 4096;
	setp.eq.s32 	%p17, %r639, 0;
	@%p17 bra 	$L__BB0_32;
	ld.global.u32 	%r640, [%rd6+240];
	xor.b32  	%r928, %r928, %r640;
	ld.global.u32 	%r641, [%rd6+244];
	xor.b32  	%r927, %r927, %r641;
	ld.global.u32 	%r642, [%rd6+248];
	xor.b32  	%r926, %r926, %r642;
	ld.global.u32 	%r643, [%rd6+252];
	xor.b32  	%r925, %r925, %r643;
	ld.global.u32 	%r644, [%rd6+256];
	xor.b32  	%r924, %r924, %r644;
$L__BB0_32:
	and.b32  	%r646, %r552, 8192;
	setp.eq.s32 	%p18, %r646, 0;
	@%p18 bra 	$L__BB0_34;
	ld.global.u32 	%r647, [%rd6+260];
	xor.b32  	%r928, %r928, %r647;
	ld.global.u32 	%r648, [%rd6+264];
	xor.b32  	%r927, %r927, %r648;
	ld.global.u32 	%r649, [%rd6+268];
	xor.b32  	%r926, %r926, %r649;
	ld.global.u32 	%r650, [%rd6+272];
	xor.b32  	%r925, %r925, %r650;
	ld.global.u32 	%r651, [%rd6+276];
	xor.b32  	%r924, %r924, %r651;
$L__BB0_34:
	and.b32  	%r653, %r552, 16384;
	setp.eq.s32 	%p19, %r653, 0;
	@%p19 bra 	$L__BB0_36;
	ld.global.u32 	%r654, [%rd6+280];
	xor.b32  	%r928, %r928, %r654;
	ld.global.u32 	%r655, [%rd6+284];
	xor.b32  	%r927, %r927, %r655;
	ld.global.u32 	%r656, [%rd6+288];
	xor.b32  	%r926, %r926, %r656;
	ld.global.u32 	%r657, [%rd6+292];
	xor.b32  	%r925, %r925, %r657;
	ld.global.u32 	%r658, [%rd6+296];
	xor.b32  	%r924, %r924, %r658;
$L__BB0_36:
	and.b32  	%r660, %r552, 32768;
	setp.eq.s32 	%p20, %r660, 0;
	@%p20 bra 	$L__BB0_38;
	ld.global.u32 	%r661, [%rd6+300];
	xor.b32  	%r928, %r928, %r661;
	ld.global.u32 	%r662, [%rd6+304];
	xor.b32  	%r927, %r927, %r662;
	ld.global.u32 	%r663, [%rd6+308];
	xor.b32  	%r926, %r926, %r663;
	ld.global.u32 	%r664, [%rd6+312];
	xor.b32  	%r925, %r925, %r664;
	ld.global.u32 	%r665, [%rd6+316];
	xor.b32  	%r924, %r924, %r665;
$L__BB0_38:
	add.s32 	%r923, %r923, 16;
	setp.ne.s32 	%p21, %r923, 32;
	@%p21 bra 	$L__BB0_6;
	mad.lo.s32 	%r666, %r917, -31, %r12;
	add.s32 	%r917, %r666, 1;
	setp.ne.s32 	%p22, %r917, 5;
	@%p22 bra 	$L__BB0_5;
	st.local.u32 	[%rd1+4], %r928;
	st.local.v2.u32 	[%rd1+8], {%r927, %r926};
	st.local.v2.u32 	[%rd1+16], {%r925, %r924};
	setp.eq.s64 	%p23, %rd4, 1;
	@%p23 bra 	$L__BB0_115;
	mov.b32 	%r924, 0;
	mov.u32 	%r1017, %r924;
	mov.u32 	%r1018, %r924;
	mov.u32 	%r1019, %r924;
	mov.u32 	%r928, %r924;
	mov.u32 	%r1009, %r924;
$L__BB0_42:
	mul.wide.u32 	%rd17, %r1009, 4;
	add.s64 	%rd18, %rd1, %rd17;
	ld.local.u32 	%r187, [%rd18+4];
	shl.b32 	%r188, %r1009, 5;
	mov.b32 	%r1015, 0;
$L__BB0_43:
	.pragma "nounroll";
	shr.u32 	%r669, %r187, %r1015;
	and.b32  	%r670, %r669, 1;
	setp.eq.b32 	%p24, %r670, 1;
	not.pred 	%p25, %p24;
	add.s32 	%r671, %r188, %r1015;
	mul.lo.s32 	%r672, %r671, 5;
	mul.wide.u32 	%rd19, %r672, 4;
	add.s64 	%rd7, %rd5, %rd19;
	@%p25 bra 	$L__BB0_45;
	ld.global.u32 	%r673, [%rd7];
	xor.b32  	%r928, %r928, %r673;
	ld.global.u32 	%r674, [%rd7+4];
	xor.b32  	%r1019, %r1019, %r674;
	ld.global.u32 	%r675, [%rd7+8];
	xor.b32  	%r1018, %r1018, %r675;
	ld.global.u32 	%r676, [%rd7+12];
	xor.b32  	%r1017, %r1017, %r676;
	ld.global.u32 	%r677, [%rd7+16];
	xor.b32  	%r924, %r924, %r677;
$L__BB0_45:
	and.b32  	%r679, %r669, 2;
	setp.eq.s32 	%p26, %r679, 0;
	@%p26 bra 	$L__BB0_47;
	ld.global.u32 	%r680, [%rd7+20];
	xor.b32  	%r928, %r928, %r680;
	ld.global.u32 	%r681, [%rd7+24];
	xor.b32  	%r1019, %r1019, %r681;
	ld.global.u32 	%r682, [%rd7+28];
	xor.b32  	%r1018, %r1018, %r682;
	ld.global.u32 	%r683, [%rd7+32];
	xor.b32  	%r1017, %r1017, %r683;
	ld.global.u32 	%r684, [%rd7+36];
	xor.b32  	%r924, %r924, %r684;
$L__BB0_47:
	and.b32  	%r686, %r669, 4;
	setp.eq.s32 	%p27, %r686, 0;
	@%p27 bra 	$L__BB0_49;
	ld.global.u32 	%r687, [%rd7+40];
	xor.b32  	%r928, %r928, %r687;
	ld.global.u32 	%r688, [%rd7+44];
	xor.b32  	%r1019, %r1019, %r688;
	ld.global.u32 	%r689, [%rd7+48];
	xor.b32  	%r1018, %r1018, %r689;
	ld.global.u32 	%r690, [%rd7+52];
	xor.b32  	%r1017, %r1017, %r690;
	ld.global.u32 	%r691, [%rd7+56];
	xor.b32  	%r924, %r924, %r691;
$L__BB0_49:
	and.b32  	%r693, %r669, 8;
	setp.eq.s32 	%p28, %r693, 0;
	@%p28 bra 	$L__BB0_51;
	ld.global.u32 	%r694, [%rd7+60];
	xor.b32  	%r928, %r928, %r694;
	ld.global.u32 	%r695, [%rd7+64];
	xor.b32  	%r1019, %r1019, %r695;
	ld.global.u32 	%r696, [%rd7+68];
	xor.b32  	%r1018, %r1018, %r696;
	ld.global.u32 	%r697, [%rd7+72];
	xor.b32  	%r1017, %r1017, %r697;
	ld.global.u32 	%r698, [%rd7+76];
	xor.b32  	%r924, %r924, %r698;
$L__BB0_51:
	and.b32  	%r700, %r669, 16;
	setp.eq.s32 	%p29, %r700, 0;
	@%p29 bra 	$L__BB0_53;
	ld.global.u32 	%r701, [%rd7+80];
	xor.b32  	%r928, %r928, %r701;
	ld.global.u32 	%r702, [%rd7+84];
	xor.b32  	%r1019, %r1019, %r702;
	ld.global.u32 	%r703, [%rd7+88];
	xor.b32  	%r1018, %r1018, %r703;
	ld.global.u32 	%r704, [%rd7+92];
	xor.b32  	%r1017, %r1017, %r704;
	ld.global.u32 	%r705, [%rd7+96];
	xor.b32  	%r924, %r924, %r705;
$L__BB0_53:
	and.b32  	%r707, %r669, 32;
	setp.eq.s32 	%p30, %r707, 0;
	@%p30 bra 	$L__BB0_55;
	ld.global.u32 	%r708, [%rd7+100];
	xor.b32  	%r928, %r928, %r708;
	ld.global.u32 	%r709, [%rd7+104];
	xor.b32  	%r1019, %r1019, %r709;
	ld.global.u32 	%r710, [%rd7+108];
	xor.b32  	%r1018, %r1018, %r710;
	ld.global.u32 	%r711, [%rd7+112];
	xor.b32  	%r1017, %r1017, %r711;
	ld.global.u32 	%r712, [%rd7+116];
	xor.b32  	%r924, %r924, %r712;
$L__BB0_55:
	and.b32  	%r714, %r669, 64;
	setp.eq.s32 	%p31, %r714, 0;
	@%p31 bra 	$L__BB0_57;
	ld.global.u32 	%r715, [%rd7+120];
	xor.b32  	%r928, %r928, %r715;
	ld.global.u32 	%r716, [%rd7+124];
	xor.b32  	%r1019, %r1019, %r716;
	ld.global.u32 	%r717, [%rd7+128];
	xor.b32  	%r1018, %r1018, %r717;
	ld.global.u32 	%r718, [%rd7+132];
	xor.b32  	%r1017, %r1017, %r718;
	ld.global.u32 	%r719, [%rd7+136];
	xor.b32  	%r924, %r924, %r719;
$L__BB0_57:
	and.b32  	%r721, %r669, 128;
	setp.eq.s32 	%p32, %r721, 0;
	@%p32 bra 	$L__BB0_59;
	ld.global.u32 	%r722, [%rd7+140];
	xor.b32  	%r928, %r928, %r722;
	ld.global.u32 	%r723, [%rd7+144];
	xor.b32  	%r1019, %r1019, %r723;
	ld.global.u32 	%r724, [%rd7+148];
	xor.b32  	%r1018, %r1018, %r724;
	ld.global.u32 	%r725, [%rd7+152];
	xor.b32  	%r1017, %r1017, %r725;
	ld.global.u32 	%r726, [%rd7+156];
	xor.b32  	%r924, %r924, %r726;
$L__BB0_59:
	and.b32  	%r728, %r669, 256;
	setp.eq.s32 	%p33, %r728, 0;
	@%p33 bra 	$L__BB0_61;
	ld.global.u32 	%r729, [%rd7+160];
	xor.b32  	%r928, %r928, %r729;
	ld.global.u32 	%r730, [%rd7+164];
	xor.b32  	%r1019, %r1019, %r730;
	ld.global.u32 	%r731, [%rd7+168];
	xor.b32  	%r1018, %r1018, %r731;
	ld.global.u32 	%r732, [%rd7+172];
	xor.b32  	%r1017, %r1017, %r732;
	ld.global.u32 	%r733, [%rd7+176];
	xor.b32  	%r924, %r924, %r733;
$L__BB0_61:
	and.b32  	%r735, %r669, 512;
	setp.eq.s32 	%p34, %r735, 0;
	@%p34 bra 	$L__BB0_63;
	ld.global.u32 	%r736, [%rd7+180];
	xor.b32  	%r928, %r928, %r736;
	ld.global.u32 	%r737, [%rd7+184];
	xor.b32  	%r1019, %r1019, %r737;
	ld.global.u32 	%r738, [%rd7+188];
	xor.b32  	%r1018, %r1018, %r738;
	ld.global.u32 	%r739, [%rd7+192];
	xor.b32  	%r1017, %r1017, %r739;
	ld.global.u32 	%r740, [%rd7+196];
	xor.b32  	%r924, %r924, %r740;
$L__BB0_63:
	and.b32  	%r742, %r669, 1024;
	setp.eq.s32 	%p35, %r742, 0;
	@%p35 bra 	$L__BB0_65;
	ld.global.u32 	%r743, [%rd7+200];
	xor.b32  	%r928, %r928, %r743;
	ld.global.u32 	%r744, [%rd7+204];
	xor.b32  	%r1019, %r1019, %r744;
	ld.global.u32 	%r745, [%rd7+208];
	xor.b32  	%r1018, %r1018, %r745;
	ld.global.u32 	%r746, [%rd7+212];
	xor.b32  	%r1017, %r1017, %r746;
	ld.global.u32 	%r747, [%rd7+216];
	xor.b32  	%r924, %r924, %r747;
$L__BB0_65:
	and.b32  	%r749, %r669, 2048;
	setp.eq.s32 	%p36, %r749, 0;
	@%p36 bra 	$L__BB0_67;
	ld.global.u32 	%r750, [%rd7+220];
	xor.b32  	%r928, %r928, %r750;
	ld.global.u32 	%r751, [%rd7+224];
	xor.b32  	%r1019, %r1019, %r751;
	ld.global.u32 	%r752, [%rd7+228];
	xor.b32  	%r1018, %r1018, %r752;
	ld.global.u32 	%r753, [%rd7+232];
	xor.b32  	%r1017, %r1017, %r753;
	ld.global.u32 	%r754, [%rd7+236];
	xor.b32  	%r924, %r924, %r754;
$L__BB0_67:
	and.b32  	%r756, %r669, 4096;
	setp.eq.s32 	%p37, %r756, 0;
	@%p37 bra 	$L__BB0_69;
	ld.global.u32 	%r757, [%rd7+240];
	xor.b32  	%r928, %r928, %r757;
	ld.global.u32 	%r758, [%rd7+244];
	xor.b32  	%r1019, %r1019, %r758;
	ld.global.u32 	%r759, [%rd7+248];
	xor.b32  	%r1018, %r1018, %r759;
	ld.global.u32 	%r760, [%rd7+252];
	xor.b32  	%r1017, %r1017, %r760;
	ld.global.u32 	%r761, [%rd7+256];
	xor.b32  	%r924, %r924, %r761;
$L__BB0_69:
	and.b32  	%r763, %r669, 8192;
	setp.eq.s32 	%p38, %r763, 0;
	@%p38 bra 	$L__BB0_71;
	ld.global.u32 	%r764, [%rd7+260];
	xor.b32  	%r928, %r928, %r764;
	ld.global.u32 	%r765, [%rd7+264];
	xor.b32  	%r1019, %r1019, %r765;
	ld.global.u32 	%r766, [%rd7+268];
	xor.b32  	%r1018, %r1018, %r766;
	ld.global.u32 	%r767, [%rd7+272];
	xor.b32  	%r1017, %r1017, %r767;
	ld.global.u32 	%r768, [%rd7+276];
	xor.b32  	%r924, %r924, %r768;
$L__BB0_71:
	and.b32  	%r770, %r669, 16384;
	setp.eq.s32 	%p39, %r770, 0;
	@%p39 bra 	$L__BB0_73;
	ld.global.u32 	%r771, [%rd7+280];
	xor.b32  	%r928, %r928, %r771;
	ld.global.u32 	%r772, [%rd7+284];
	xor.b32  	%r1019, %r1019, %r772;
	ld.global.u32 	%r773, [%rd7+288];
	xor.b32  	%r1018, %r1018, %r773;
	ld.global.u32 	%r774, [%rd7+292];
	xor.b32  	%r1017, %r1017, %r774;
	ld.global.u32 	%r775, [%rd7+296];
	xor.b32  	%r924, %r924, %r775;
$L__BB0_73:
	and.b32  	%r777, %r669, 32768;
	setp.eq.s32 	%p40, %r777, 0;
	@%p40 bra 	$L__BB0_75;
	ld.global.u32 	%r778, [%rd7+300];
	xor.b32  	%r928, %r928, %r778;
	ld.global.u32 	%r779, [%rd7+304];
	xor.b32  	%r1019, %r1019, %r779;
	ld.global.u32 	%r780, [%rd7+308];
	xor.b32  	%r1018, %r1018, %r780;
	ld.global.u32 	%r781, [%rd7+312];
	xor.b32  	%r1017, %r1017, %r781;
	ld.global.u32 	%r782, [%rd7+316];
	xor.b32  	%r924, %r924, %r782;
$L__BB0_75:
	add.s32 	%r1015, %r1015, 16;
	setp.ne.s32 	%p41, %r1015, 32;
	@%p41 bra 	$L__BB0_43;
	mad.lo.s32 	%r783, %r1009, -31, %r188;
	add.s32 	%r1009, %r783, 1;
	setp.ne.s32 	%p42, %r1009, 5;
	@%p42 bra 	$L__BB0_42;
	st.local.u32 	[%rd1+4], %r928;
	st.local.v2.u32 	[%rd1+8], {%r1019, %r1018};
	st.local.v2.u32 	[%rd1+16], {%r1017, %r924};
	setp.ne.s64 	%p43, %rd4, 3;
	@%p43 bra 	$L__BB0_115;
	mov.b32 	%r924, 0;
	mov.u32 	%r1109, %r924;
	mov.u32 	%r1110, %r924;
	mov.u32 	%r1111, %r924;
	mov.u32 	%r928, %r924;
	mov.u32 	%r1101, %r924;
$L__BB0_79:
	mul.wide.u32 	%rd20, %r1101, 4;
	add.s64 	%rd21, %rd1, %rd20;
	ld.local.u32 	%r363, [%rd21+4];
	shl.b32 	%r364, %r1101, 5;
	mov.b32 	%r1107, 0;
$L__BB0_80:
	.pragma "nounroll";
	shr.u32 	%r786, %r363, %r1107;
	and.b32  	%r787, %r786, 1;
	setp.eq.b32 	%p44, %r787, 1;
	not.pred 	%p45, %p44;
	add.s32 	%r788, %r364, %r1107;
	mul.lo.s32 	%r789, %r788, 5;
	mul.wide.u32 	%rd22, %r789, 4;
	add.s64 	%rd8, %rd5, %rd22;
	@%p45 bra 	$L__BB0_82;
	ld.global.u32 	%r790, [%rd8];
	xor.b32  	%r928, %r928, %r790;
	ld.global.u32 	%r791, [%rd8+4];
	xor.b32  	%r1111, %r1111, %r791;
	ld.global.u32 	%r792, [%rd8+8];
	xor.b32  	%r1110, %r1110, %r792;
	ld.global.u32 	%r793, [%rd8+12];
	xor.b32  	%r1109, %r1109, %r793;
	ld.global.u32 	%r794, [%rd8+16];
	xor.b32  	%r924, %r924, %r794;
$L__BB0_82:
	and.b32  	%r796, %r786, 2;
	setp.eq.s32 	%p46, %r796, 0;
	@%p46 bra 	$L__BB0_84;
	ld.global.u32 	%r797, [%rd8+20];
	xor.b32  	%r928, %r928, %r797;
	ld.global.u32 	%r798, [%rd8+24];
	xor.b32  	%r1111, %r1111, %r798;
	ld.global.u32 	%r799, [%rd8+28];
	xor.b32  	%r1110, %r1110, %r799;
	ld.global.u32 	%r800, [%rd8+32];
	xor.b32  	%r1109, %r1109, %r800;
	ld.global.u32 	%r801, [%rd8+36];
	xor.b32  	%r924, %r924, %r801;
$L__BB0_84:
	and.b32  	%r803, %r786, 4;
	setp.eq.s32 	%p47, %r803, 0;
	@%p47 bra 	$L__BB0_86;
	ld.global.u32 	%r804, [%rd8+40];
	xor.b32  	%r928, %r928, %r804;
	ld.global.u32 	%r805, [%rd8+44];
	xor.b32  	%r1111, %r1111, %r805;
	ld.global.u32 	%r806, [%rd8+48];
	xor.b32  	%r1110, %r1110, %r806;
	ld.global.u32 	%r807, [%rd8+52];
	xor.b32  	%r1109, %r1109, %r807;
	ld.global.u32 	%r808, [%rd8+56];
	xor.b32  	%r924, %r924, %r808;
$L__BB0_86:
	and.b32  	%r810, %r786, 8;
	setp.eq.s32 	%p48, %r810, 0;
	@%p48 bra 	$L__BB0_88;
	ld.global.u32 	%r811, [%rd8+60];
	xor.b32  	%r928, %r928, %r811;
	ld.global.u32 	%r812, [%rd8+64];
	xor.b32  	%r1111, %r1111, %r812;
	ld.global.u32 	%r813, [%rd8+68];
	xor.b32  	%r1110, %r1110, %r813;
	ld.global.u32 	%r814, [%rd8+72];
	xor.b32  	%r1109, %r1109, %r814;
	ld.global.u32 	%r815, [%rd8+76];
	xor.b32  	%r924, %r924, %r815;
$L__BB0_88:
	and.b32  	%r817, %r786, 16;
	setp.eq.s32 	%p49, %r817, 0;
	@%p49 bra 	$L__BB0_90;
	ld.global.u32 	%r818, [%rd8+80];
	xor.b32  	%r928, %r928, %r818;
	ld.global.u32 	%r819, [%rd8+84];
	xor.b32  	%r1111, %r1111, %r819;
	ld.global.u32 	%r820, [%rd8+88];
	xor.b32  	%r1110, %r1110, %r820;
	ld.global.u32 	%r821, [%rd8+92];
	xor.b32  	%r1109, %r1109, %r821;
	ld.global.u32 	%r822, [%rd8+96];
	xor.b32  	%r924, %r924, %r822;
$L__BB0_90:
	and.b32  	%r824, %r786, 32;
	setp.eq.s32 	%p50, %r824, 0;
	@%p50 bra 	$L__BB0_92;
	ld.global.u32 	%r825, [%rd8+100];
	xor.b32  	%r928, %r928, %r825;
	ld.global.u32 	%r826, [%rd8+104];
	xor.b32  	%r1111, %r1111, %r826;
	ld.global.u32 	%r827, [%rd8+108];
	xor.b32  	%r1110, %r1110, %r827;
	ld.global.u32 	%r828, [%rd8+112];
	xor.b32  	%r1109, %r1109, %r828;
	ld.global.u32 	%r829, [%rd8+116];
	xor.b32  	%r924, %r924, %r829;
$L__BB0_92:
	and.b32  	%r831, %r786, 64;
	setp.eq.s32 	%p51, %r831, 0;
	@%p51 bra 	$L__BB0_94;
	ld.global.u32 	%r832, [%rd8+120];
	xor.b32  	%r928, %r928, %r832;
	ld.global.u32 	%r833, [%rd8+124];
	xor.b32  	%r1111, %r1111, %r833;
	ld.global.u32 	%r834, [%rd8+128];
	xor.b32  	%r1110, %r1110, %r834;
	ld.global.u32 	%r835, [%rd8+132];
	xor.b32  	%r1109, %r1109, %r835;
	ld.global.u32 	%r836, [%rd8+136];
	xor.b32  	%r924, %r924, %r836;
$L__BB0_94:
	and.b32  	%r838, %r786, 128;
	setp.eq.s32 	%p52, %r838, 0;
	@%p52 bra 	$L__BB0_96;
	ld.global.u32 	%r839, [%rd8+140];
	xor.b32  	%r928, %r928, %r839;
	ld.global.u32 	%r840, [%rd8+144];
	xor.b32  	%r1111, %r1111, %r840;
	ld.global.u32 	%r841, [%rd8+148];
	xor.b32  	%r1110, %r1110, %r841;
	ld.global.u32 	%r842, [%rd8+152];
	xor.b32  	%r1109, %r1109, %r842;
	ld.global.u32 	%r843, [%rd8+156];
	xor.b32  	%r924, %r924, %r843;
$L__BB0_96:
	and.b32  	%r845, %r786, 256;
	setp.eq.s32 	%p53, %r845, 0;
	@%p53 bra 	$L__BB0_98;
	ld.global.u32 	%r846, [%rd8+160];
	xor.b32  	%r928, %r928, %r846;
	ld.global.u32 	%r847, [%rd8+164];
	xor.b32  	%r1111, %r1111, %r847;
	ld.global.u32 	%r848, [%rd8+168];
	xor.b32  	%r1110, %r1110, %r848;
	ld.global.u32 	%r849, [%rd8+172];
	xor.b32  	%r1109, %r1109, %r849;
	ld.global.u32 	%r850, [%rd8+176];
	xor.b32  	%r924, %r924, %r850;
$L__BB0_98:
	and.b32  	%r852, %r786, 512;
	setp.eq.s32 	%p54, %r852, 0;
	@%p54 bra 	$L__BB0_100;
	ld.global.u32 	%r853, [%rd8+180];
	xor.b32  	%r928, %r928, %r853;
	ld.global.u32 	%r854, [%rd8+184];
	xor.b32  	%r1111, %r1111, %r854;
	ld.global.u32 	%r855, [%rd8+188];
	xor.b32  	%r1110, %r1110, %r855;
	ld.global.u32 	%r856, [%rd8+192];
	xor.b32  	%r1109, %r1109, %r856;
	ld.global.u32 	%r857, [%rd8+196];
	xor.b32  	%r924, %r924, %r857;
$L__BB0_100:
	and.b32  	%r859, %r786, 1024;
	setp.eq.s32 	%p55, %r859, 0;
	@%p55 bra 	$L__BB0_102;
	ld.global.u32 	%r860, [%rd8+200];
	xor.b32  	%r928, %r928, %r860;
	ld.global.u32 	%r861, [%rd8+204];
	xor.b32  	%r1111, %r1111, %r861;
	ld.global.u32 	%r862, [%rd8+208];
	xor.b32  	%r1110, %r1110, %r862;
	ld.global.u32 	%r863, [%rd8+212];
	xor.b32  	%r1109, %r1109, %r863;
	ld.global.u32 	%r864, [%rd8+216];
	xor.b32  	%r924, %r924, %r864;
$L__BB0_102:
	and.b32  	%r866, %r786, 2048;
	setp.eq.s32 	%p56, %r866, 0;
	@%p56 bra 	$L__BB0_104;
	ld.global.u32 	%r867, [%rd8+220];
	xor.b32  	%r928, %r928, %r867;
	ld.global.u32 	%r868, [%rd8+224];
	xor.b32  	%r1111, %r1111, %r868;
	ld.global.u32 	%r869, [%rd8+228];
	xor.b32  	%r1110, %r1110, %r869;
	ld.global.u32 	%r870, [%rd8+232];
	xor.b32  	%r1109, %r1109, %r870;
	ld.global.u32 	%r871, [%rd8+236];
	xor.b32  	%r924, %r924, %r871;
$L__BB0_104:
	and.b32  	%r873, %r786, 4096;
	setp.eq.s32 	%p57, %r873, 0;
	@%p57 bra 	$L__BB0_106;
	ld.global.u32 	%r874, [%rd8+240];
	xor.b32  	%r928, %r928, %r874;
	ld.global.u32 	%r875, [%rd8+244];
	xor.b32  	%r1111, %r1111, %r875;
	ld.global.u32 	%r876, [%rd8+248];
	xor.b32  	%r1110, %r1110, %r876;
	ld.global.u32 	%r877, [%rd8+252];
	xor.b32  	%r1109, %r1109, %r877;
	ld.global.u32 	%r878, [%rd8+256];
	xor.b32  	%r924, %r924, %r878;
$L__BB0_106:
	and.b32  	%r880, %r786, 8192;
	setp.eq.s32 	%p58, %r880, 0;
	@%p58 bra 	$L__BB0_108;
	ld.global.u32 	%r881, [%rd8+260];
	xor.b32  	%r928, %r928, %r881;
	ld.global.u32 	%r882, [%rd8+264];
	xor.b32  	%r1111, %r1111, %r882;
	ld.global.u32 	%r883, [%rd8+268];
	xor.b32  	%r1110, %r1110, %r883;
	ld.global.u32 	%r884, [%rd8+272];
	xor.b32  	%r1109, %r1109, %r884;
	ld.global.u32 	%r885, [%rd8+276];
	xor.b32  	%r924, %r924, %r885;
$L__BB0_108:
	and.b32  	%r887, %r786, 16384;
	setp.eq.s32 	%p59, %r887, 0;
	@%p59 bra 	$L__BB0_110;
	ld.global.u32 	%r888, [%rd8+280];
	xor.b32  	%r928, %r928, %r888;
	ld.global.u32 	%r889, [%rd8+284];
	xor.b32  	%r1111, %r1111, %r889;
	ld.global.u32 	%r890, [%rd8+288];
	xor.b32  	%r1110, %r1110, %r890;
	ld.global.u32 	%r891, [%rd8+292];
	xor.b32  	%r1109, %r1109, %r891;
	ld.global.u32 	%r892, [%rd8+296];
	xor.b32  	%r924, %r924, %r892;
$L__BB0_110:
	and.b32  	%r894, %r786, 32768;
	setp.eq.s32 	%p60, %r894, 0;
	@%p60 bra 	$L__BB0_112;
	ld.global.u32 	%r895, [%rd8+300];
	xor.b32  	%r928, %r928, %r895;
	ld.global.u32 	%r896, [%rd8+304];
	xor.b32  	%r1111, %r1111, %r896;
	ld.global.u32 	%r897, [%rd8+308];
	xor.b32  	%r1110, %r1110, %r897;
	ld.global.u32 	%r898, [%rd8+312];
	xor.b32  	%r1109, %r1109, %r898;
	ld.global.u32 	%r899, [%rd8+316];
	xor.b32  	%r924, %r924, %r899;
$L__BB0_112:
	add.s32 	%r1107, %r1107, 16;
	setp.ne.s32 	%p61, %r1107, 32;
	@%p61 bra 	$L__BB0_80;
	mad.lo.s32 	%r900, %r1101, -31, %r364;
	add.s32 	%r1101, %r900, 1;
	setp.ne.s32 	%p62, %r1101, 5;
	@%p62 bra 	$L__BB0_79;
	st.local.u32 	[%rd1+4], %r928;
	st.local.v2.u32 	[%rd1+8], {%r1111, %r1110};
	st.local.v2.u32 	[%rd1+16], {%r1109, %r924};
$L__BB0_115:
	shr.u64 	%rd26, %rd3, 2;
	add.s32 	%r911, %r911, 1;
	setp.gt.u64 	%p63, %rd3, 3;
	@%p63 bra 	$L__BB0_3;
$L__BB0_116:
	shr.u32 	%r901, %r928, 2;
	xor.b32  	%r902, %r901, %r928;
	shl.b32 	%r903, %r924, 4;
	shl.b32 	%r904, %r902, 1;
	xor.b32  	%r905, %r904, %r903;
	xor.b32  	%r906, %r905, %r902;
	xor.b32  	%r907, %r906, %r924;
	add.s32 	%r908, %r907, 832457172;
	cvt.rn.f32.u32 	%f1, %r908;
	fma.rn.f32 	%f2, %f1, 0f2F800000, 0f2F000000;
	add.f32 	%f3, %f2, 0fBF000000;
	mul.f32 	%f4, %f3, 0f3DCCCCCD;
	cvta.to.global.u64 	%rd23, %rd10;
	shl.b64 	%rd24, %rd2, 2;
	add.s64 	%rd25, %rd23, %rd24;
	st.global.f32 	[%rd25], %f4;
$L__BB0_117:
	ret;

}
	// .globl	_Z7init_W2Pf
.visible .entry _Z7init_W2Pf(
	.param .u64 .ptr .align 1 _Z7init_W2Pf_param_0
)
{
	.local .align 8 .b8 	__local_depot1[48];
	.reg .b64 	%SP;
	.reg .b64 	%SPL;
	.reg .pred 	%p<64>;
	.reg .b32 	%r<1192>;
	.reg .b32 	%f<5>;
	.reg .b64 	%rd<27>;

	mov.u64 	%SPL, __local_depot1;
	ld.param.u64 	%rd10, [_Z7init_W2Pf_param_0];
	mov.u32 	%r538, %ctaid.x;
	mov.u32 	%r539, %ntid.x;
	mov.u32 	%r540, %tid.x;
	mad.lo.s32 	%r1, %r538, %r539, %r540;
	setp.gt.s32 	%p1, %r1, 1279;
	@%p1 bra 	$L__BB1_117;
	add.u64 	%rd1, %SPL, 0;
	cvt.s64.s32 	%rd2, %r1;
	mov.b32 	%r928, 920557000;
	mov.b32 	%r543, 158966987;
	st.local.v2.u32 	[%rd1], {%r543, %r928};
	mov.b32 	%r544, -123459836;
	mov.b32 	%r545, 974691670;
	st.local.v2.u32 	[%rd1+8], {%r545, %r544};
	mov.b32 	%r924, 802883532;
	mov.b32 	%r546, -589760388;
	st.local.v2.u32 	[%rd1+16], {%r546, %r924};
	setp.eq.s32 	%p2, %r1, 0;
	@%p2 bra 	$L__BB1_116;
	mov.b32 	%r911, 0;
	mov.b32 	%r928, 920557000;
	mov.b32 	%r924, 802883532;
	mov.u64 	%rd13, precalc_xorwow_matrix;
	mov.u64 	%rd26, %rd2;
$L__BB1_3:
	mov.u64 	%rd3, %rd26;
	and.b64  	%rd4, %rd3, 3;
	setp.eq.s64 	%p3, %rd4, 0;
	@%p3 bra 	$L__BB1_115;
	mul.wide.u32 	%rd12, %r911, 3200;
	add.s64 	%rd5, %rd13, %rd12;
	mov.b32 	%r924, 0;
	mov.u32 	%r925, %r924;
	mov.u32 	%r926, %r924;
	mov.u32 	%r927, %r924;
	mov.u32 	%r928, %r924;
	mov.u32 	%r917, %r924;
$L__BB1_5:
	mul.wide.u32 	%rd14, %r917, 4;
	add.s64 	%rd15, %rd1, %rd14;
	ld.local.u32 	%r11, [%rd15+4];
	shl.b32 	%r12, %r917, 5;
	mov.b32 	%r923, 0;
$L__BB1_6:
	.pragma "nounroll";
	shr.u32 	%r552, %r11, %r923;
	and.b32  	%r553, %r552, 1;
	setp.eq.b32 	%p4, %r553, 1;
	not.pred 	%p5, %p4;
	add.s32 	%r554, %r12, %r923;
	mul.lo.s32 	%r555, %r554, 5;
	mul.wide.u32 	%rd16, %r555, 4;
	add.s64 	%rd6, %rd5, %rd16;
	@%p5 bra 	$L__BB1_8;
	ld.global.u32 	%r556, [%rd6];
	xor.b32  	%r928, %r928, %r556;
	ld.global.u32 	%r557, [%rd6+4];
	xor.b32  	%r927, %r927, %r557;
	ld.global.u32 	%r558, [%rd6+8];
	xor.b32  	%r926, %r926, %r558;
	ld.global.u32 	%r559, [%rd6+12];
	xor.b32  	%r925, %r925, %r559;
	ld.global.u32 	%r560, [%rd6+16];
	xor.b32  	%r924, %r924, %r560;
$L__BB1_8:
	and.b32  	%r562, %r552, 2;
	setp.eq.s32 	%p6, %r562, 0;
	@%p6 bra 	$L__BB1_10;
	ld.global.u32 	%r563, [%rd6+20];
	xor.b32  	%r928, %r928, %r563;
	ld.global.u32 	%r564, [%rd6+24];
	xor.b32  	%r927, %r927, %r564;
	ld.global.u32 	%r565, [%rd6+28];
	xor.b32  	%r926, %r926, %r565;
	ld.global.u32 	%r566, [%rd6+32];
	xor.b32  	%r925, %r925, %r566;
	ld.global.u32 	%r567, [%rd6+36];
	xor.b32  	%r924, %r924, %r567;
$L__BB1_10:
	and.b32  	%r569, %r552, 4;
	setp.eq.s32 	%p7, %r569, 0;
	@%p7 bra 	$L__BB1_12;
	ld.global.u32 	%r570, [%rd6+40];
	xor.b32  	%r928, %r928, %r570;
	ld.global.u32 	%r571, [%rd6+44];
	xor.b32  	%r927, %r927, %r571;
	ld.global.u32 	%r572, [%rd6+48];
	xor.b32  	%r926, %r926, %r572;
	ld.global.u32 	%r573, [%rd6+52];
	xor.b32  	%r925, %r925, %r573;
	ld.global.u32 	%r574, [%rd6+56];
	xor.b32  	%r924, %r924, %r574;
$L__BB1_12:
	and.b32  	%r576, %r552, 8;
	setp.eq.s32 	%p8, %r576, 0;
	@%p8 bra 	$L__BB1_14;
	ld.global.u32 	%r577, [%rd6+60];
	xor.b32  	%r928, %r928, %r577;
	ld.global.u32 	%r578, [%rd6+64];
	xor.b32  	%r927, %r927, %r578;
	ld.global.u32 	%r579, [%rd6+68];
	xor.b32  	%r926, %r926, %r579;
	ld.global.u32 	%r580, [%rd6+72];
	xor.b32  	%r925, %r925, %r580;
	ld.global.u32 	%r581, [%rd6+76];
	xor.b32  	%r924, %r924, %r581;
$L__BB1_14:
	and.b32  	%r583, %r552, 16;
	setp.eq.s32 	%p9, %r583, 0;
	@%p9 bra 	$L__BB1_16;
	ld.global.u32 	%r584, [%rd6+80];
	xor.b32  	%r928, %r928, %r584;
	ld.global.u32 	%r585, [%rd6+84];
	xor.b32  	%r927, %r927, %r585;
	ld.global.u32 	%r586, [%rd6+88];
	xor.b32  	%r926, %r926, %r586;
	ld.global.u32 	%r587, [%rd6+92];
	xor.b32  	%r925, %r925, %r587;
	ld.global.u32 	%r588, [%rd6+96];
	xor.b32  	%r924, %r924, %r588;
$L__BB1_16:
	and.b32  	%r590, %r552, 32;
	setp.eq.s32 	%p10, %r590, 0;
	@%p10 bra 	$L__BB1_18;
	ld.global.u32 	%r591, [%rd6+100];
	xor.b32  	%r928, %r928, %r591;
	ld.global.u32 	%r592, [%rd6+104];
	xor.b32  	%r927, %r927, %r592;
	ld.global.u32 	%r593, [%rd6+108];
	xor.b32  	%r926, %r926, %r593;
	ld.global.u32 	%r594, [%rd6+112];
	xor.b32  	%r925, %r925, %r594;
	ld.global.u32 	%r595, [%rd6+116];
	xor.b32  	%r924, %r924, %r595;
$L__BB1_18:
	and.b32  	%r597, %r552, 64;
	setp.eq.s32 	%p11, %r597, 0;
	@%p11 bra 	$L__BB1_20;
	ld.global.u32 	%r598, [%rd6+120];
	xor.b32  	%r928, %r928, %r598;
	ld.global.u32 	%r599, [%rd6+124];
	xor.b32  	%r927, %r927, %r599;
	ld.global.u32 	%r600, [%rd6+128];
	xor.b32  	%r926, %r926, %r600;
	ld.global.u32 	%r601, [%rd6+132];
	xor.b32  	%r925, %r925, %r601;
	ld.global.u32 	%r602, [%rd6+136];
	xor.b32  	%r924, %r924, %r602;
$L__BB1_20:
	and.b32  	%r604, %r552, 128;
	setp.eq.s32 	%p12, %r604, 0;
	@%p12 bra 	$L__BB1_22;
	ld.global.u32 	%r605, [%rd6+140];
	xor.b32  	%r928, %r928, %r605;
	ld.global.u32 	%r606, [%rd6+144];
	xor.b32  	%r927, %r927, %r606;
	ld.global.u32 	%r607, [%rd6+148];
	xor.b32  	%r926, %r926, %r607;
	ld.global.u32 	%r608, [%rd6+152];
	xor.b32  	%r925, %r925, %r608;
	ld.global.u32 	%r609, [%rd6+156];
	xor.b32  	%r924, %r924, %r609;
$L__BB1_22:
	and.b32  	%r611, %r552, 256;
	setp.eq.s32 	%p13, %r611, 0;
	@%p13 bra 	$L__BB1_24;
	ld.global.u32 	%r612, [%rd6+160];
	xor.b32  	%r928, %r928, %r612;
	ld.global.u32 	%r613, [%rd6+164];
	xor.b32  	%r927, %r927, %r613;
	ld.global.u32 	%r614, [%rd6+168];
	xor.b32  	%r926, %r926, %r614;
	ld.global.u32 	%r615, [%rd6+172];
	xor.b32  	%r925, %r925, %r615;
	ld.global.u32 	%r616, [%rd6+176];
	xor.b32  	%r924, %r924, %r616;
$L__BB1_24:
	and.b32  	%r618, %r552, 512;
	setp.eq.s32 	%p14, %r618, 0;
	@%p14 bra 	$L__BB1_26;
	ld.global.u32 	%r619, [%rd6+180];
	xor.b32  	%r928, %r928, %r619;
	ld.global.u32 	%r620, [%rd6+184];
	xor.b32  	%r927, %r927, %r620;
	ld.global.u32 	%r621, [%rd6+188];
	xor.b32  	%r926, %r926, %r621;
	ld.global.u32 	%r622, [%rd6+192];
	xor.b32  	%r925, %r925, %r622;
	ld.global.u32 	%r623, [%rd6+196];
	xor.b32  	%r924, %r924, %r623;
$L__BB1_26:
	and.b32  	%r625, %r552, 1024;
	setp.eq.s32 	%p15, %r625, 0;
	@%p15 bra 	$L__BB1_28;
	ld.global.u32 	%r626, [%rd6+200];
	xor.b32  	%r928, %r928, %r626;
	ld.global.u32 	%r627, [%rd6+204];
	xor.b32  	%r927, %r927, %r627;
	ld.global.u32 	%r628, [%rd6+208];
	xor.b32  	%r926, %r926, %r628;
	ld.global.u32 	%r629, [%rd6+212];
	xor.b32  	%r925, %r925, %r629;
	ld.global.u32 	%r630, [%rd6+216];
	xor.b32  	%r924, %r924, %r630;
$L__BB1_28:
	and.b32  	%r632, %r552, 2048;
	setp.eq.s32 	%p16, %r632, 0;
	@%p16 bra 	$L__BB1_30;
	ld.global.u32 	%r633, [%rd6+220];
	xor.b32  	%r928, %r928, %r633;
	ld.global.u32 	%r634, [%rd6+224];
	xor.b32  	%r927, %r927, %r634;
	ld.global.u32 	%r635, [%rd6+228];
	xor.b32  	%r926, %r926, %r635;
	ld.global.u32 	%r636, [%rd6+232];
	xor.b32  	%r925, %r925, %r636;
	ld.global.u32 	%r637, [%rd6+236];
	xor.b32  	%r924, %r924, %r637;
$L__BB1_30:
	and.b32  	%r639, %r552, 4096;
	setp.eq.s32 	%p17, %r639, 0;
	@%p17 bra 	$L__BB1_32;
	ld.global.u32 	%r640, [%rd6+240];
	xor.b32  	%r928, %r928, %r640;
	ld.global.u32 	%r641, [%rd6+244];
	xor.b32  	%r927, %r927, %r641;
	ld.global.u32 	%r642, [%rd6+248];
	xor.b32  	%r926, %r926, %r642;
	ld.global.u32 	%r643, [%rd6+252];
	xor.b32  	%r925, %r925, %r643;
	ld.global.u32 	%r644, [%rd6+256];
	xor.b32  	%r924, %r924, %r644;
$L__BB1_32:
	and.b32  	%r646, %r552, 8192;
	setp.eq.s32 	%p18, %r646, 0;
	@%p18 bra 	$L__BB1_34;
	ld.global.u32 	%r647, [%rd6+260];
	xor.b32  	%r928, %r928, %r647;
	ld.global.u32 	%r648, [%rd6+264];
	xor.b32  	%r927, %r927, %r648;
	ld.global.u32 	%r649, [%rd6+268];
	xor.b32  	%r926, %r926, %r649;
	ld.global.u32 	%r650, [%rd6+272];
	xor.b32  	%r925, %r925, %r650;
	ld.global.u32 	%r651, [%rd6+276];
	xor.b32  	%r924, %r924, %r651;
$L__BB1_34:
	and.b32  	%r653, %r552, 16384;
	setp.eq.s32 	%p19, %r653, 0;
	@%p19 bra 	$L__BB1_36;
	ld.global.u32 	%r654, [%rd6+280];
	xor.b32  	%r928, %r928, %r654;
	ld.global.u32 	%r655, [%rd6+284];
	xor.b32  	%r927, %r927, %r655;
	ld.global.u32 	%r656, [%rd6+288];
	xor.b32  	%r926, %r926, %r656;
	ld.global.u32 	%r657, [%rd6+292];
	xor.b32  	%r925, %r925, %r657;
	ld.global.u32 	%r658, [%rd6+296];
	xor.b32  	%r924, %r924, %r658;
$L__BB1_36:
	and.b32  	%r660, %r552, 32768;
	setp.eq.s32 	%p20, %r660, 0;
	@%p20 bra 	$L__BB1_38;
	ld.global.u32 	%r661, [%rd6+300];
	xor.b32  	%r928, %r928, %r661;
	ld.global.u32 	%r662, [%rd6+304];
	xor.b32  	%r927, %r927, %r662;
	ld.global.u32 	%r663, [%rd6+308];
	xor.b32  	%r926, %r926, %r663;
	ld.global.u32 	%r664, [%rd6+312];
	xor.b32  	%r925, %r925, %r664;
	ld.global.u32 	%r665, [%rd6+316];
	xor.b32  	%r924, %r924, %r665;
$L__BB1_38:
	add.s32 	%r923, %r923, 16;
	setp.ne.s32 	%p21, %r923, 32;
	@%p21 bra 	$L__BB1_6;
	mad.lo.s32 	%r666, %r917, -31, %r12;
	add.s32 	%r917, %r666, 1;
	setp.ne.s32 	%p22, %r917, 5;
	@%p22 bra 	$L__BB1_5;
	st.local.u32 	[%rd1+4], %r928;
	st.local.v2.u32 	[%rd1+8], {%r927, %r926};
	st.local.v2.u32 	[%rd1+16], {%r925, %r924};
	setp.eq.s64 	%p23, %rd4, 1;
	@%p23 bra 	$L__BB1_115;
	mov.b32 	%r924, 0;
	mov.u32 	%r1017, %r924;
	mov.u32 	%r1018, %r924;
	mov.u32 	%r1019, %r924;
	mov.u32 	%r928, %r924;
	mov.u32 	%r1009, %r924;
$L__BB1_42:
	mul.wide.u32 	%rd17, %r1009, 4;
	add.s64 	%rd18, %rd1, %rd17;
	ld.local.u32 	%r187, [%rd18+4];
	shl.b32 	%r188, %r1009, 5;
	mov.b32 	%r1015, 0;
$L__BB1_43:
	.pragma "nounroll";
	shr.u32 	%r669, %r187, %r1015;
	and.b32  	%r670, %r669, 1;
	setp.eq.b32 	%p24, %r670, 1;
	not.pred 	%p25, %p24;
	add.s32 	%r671, %r188, %r1015;
	mul.lo.s32 	%r672, %r671, 5;
	mul.wide.u32 	%rd19, %r672, 4;
	add.s64 	%rd7, %rd5, %rd19;
	@%p25 bra 	$L__BB1_45;
	ld.global.u32 	%r673, [%rd7];
	xor.b32  	%r928, %r928, %r673;
	ld.global.u32 	%r674, [%rd7+4];
	xor.b32  	%r1019, %r1019, %r674;
	ld.global.u32 	%r675, [%rd7+8];
	xor.b32  	%r1018, %r1018, %r675;
	ld.global.u32 	%r676, [%rd7+12];
	xor.b32  	%r1017, %r1017, %r676;
	ld.global.u32 	%r677, [%rd7+16];
	xor.b32  	%r924, %r924, %r677;
$L__BB1_45:
	and.b32  	%r679, %r669, 2;
	setp.eq.s32 	%p26, %r679, 0;
	@%p26 bra 	$L__BB1_47;
	ld.global.u32 	%r680, [%rd7+20];
	xor.b32  	%r928, %r928, %r680;
	ld.global.u32 	%r681, [%rd7+24];
	xor.b32  	%r1019, %r1019, %r681;
	ld.global.u32 	%r682, [%rd7+28];
	xor.b32  	%r1018, %r1018, %r682;
	ld.global.u32 	%r683, [%rd7+32];
	xor.b32  	%r1017, %r1017, %r683;
	ld.global.u32 	%r684, [%rd7+36];
	xor.b32  	%r924, %r924, %r684;
$L__BB1_47:
	and.b32  	%r686, %r669, 4;
	setp.eq.s32 	%p27, %r686, 0;
	@%p27 bra 	$L__BB1_49;
	ld.global.u32 	%r687, [%rd7+40];
	xor.b32  	%r928, %r928, %r687;
	ld.global.u32 	%r688, [%rd7+44];
	xor.b32  	%r1019, %r1019, %r688;
	ld.global.u32 	%r689, [%rd7+48];
	xor.b32  	%r1018, %r1018, %r689;
	ld.global.u32 	%r690, [%rd7+52];
	xor.b32  	%r1017, %r1017, %r690;
	ld.global.u32 	%r691, [%rd7+56];
	xor.b32  	%r924, %r924, %r691;
$L__BB1_49:
	and.b32  	%r693, %r669, 8;
	setp.eq.s32 	%p28, %r693, 0;
	@%p28 bra 	$L__BB1_51;
	ld.global.u32 	%r694, [%rd7+60];
	xor.b32  	%r928, %r928, %r694;
	ld.global.u32 	%r695, [%rd7+64];
	xor.b32  	%r1019, %r1019, %r695;
	ld.global.u32 	%r696, [%rd7+68];
	xor.b32  	%r1018, %r1018, %r696;
	ld.global.u32 	%r697, [%rd7+72];
	xor.b32  	%r1017, %r1017, %r697;
	ld.global.u32 	%r698, [%rd7+76];
	xor.b32  	%r924, %r924, %r698;
$L__BB1_51:
	and.b32  	%r700, %r669, 16;
	setp.eq.s32 	%p29, %r700, 0;
	@%p29 bra 	$L__BB1_53;
	ld.global.u32 	%r701, [%rd7+80];
	xor.b32  	%r928, %r928, %r701;
	ld.global.u32 	%r702, [%rd7+84];
	xor.b32  	%r1019, %r1019, %r702;
	ld.global.u32 	%r703, [%rd7+88];
	xor.b32  	%r1018, %r1018, %r703;
	ld.global.u32 	%r704, [%rd7+92];
	xor.b32  	%r1017, %r1017, %r704;
	ld.global.u32 	%r705, [%rd7+96];
	xor.b32  	%r924, %r924, %r705;
$L__BB1_53:
	and.b32  	%r707, %r669, 32;
	setp.eq.s32 	%p30, %r707, 0;
	@%p30 bra 	$L__BB1_55;
	ld.global.u32 	%r708, [%rd7+100];
	xor.b32  	%r928, %r928, %r708;
	ld.global.u32 	%r709, [%rd7+104];
	xor.b32  	%r1019, %r1019, %r709;
	ld.global.u32 	%r710, [%rd7+108];
	xor.b32  	%r1018, %r1018, %r710;
	ld.global.u32 	%r711, [%rd7+112];
	xor.b32  	%r1017, %r1017, %r711;
	ld.global.u32 	%r712, [%rd7+116];
	xor.b32  	%r924, %r924, %r712;
$L__BB1_55:
	and.b32  	%r714, %r669, 64;
	setp.eq.s32 	%p31, %r714, 0;
	@%p31 bra 	$L__BB1_57;
	ld.global.u32 	%r715, [%rd7+120];
	xor.b32  	%r928, %r928, %r715;
	ld.global.u32 	%r716, [%rd7+124];
	xor.b32  	%r1019, %r1019, %r716;
	ld.global.u32 	%r717, [%rd7+128];
	xor.b32  	%r1018, %r1018, %r717;
	ld.global.u32 	%r718, [%rd7+132];
	xor.b32  	%r1017, %r1017, %r718;
	ld.global.u32 	%r719, [%rd7+136];
	xor.b32  	%r924, %r924, %r719;
$L__BB1_57:
	and.b32  	%r721, %r669, 128;
	setp.eq.s32 	%p32, %r721, 0;
	@%p32 bra 	$L__BB1_59;
	ld.global.u32 	%r722, [%rd7+140];
	xor.b32  	%r928, %r928, %r722;
	ld.global.u32 	%r723, [%rd7+144];
	xor.b32  	%r1019, %r1019, %r723;
	ld.global.u32 	%r724, [%rd7+148];
	xor.b32  	%r1018, %r1018, %r724;
	ld.global.u32 	%r725, [%rd7+152];
	xor.b32  	%r1017, %r1017, %r725;
	ld.global.u32 	%r726, [%rd7+156];
	xor.b32  	%r924, %r924, %r726;
$L__BB1_59:
	and.b32  	%r728, %r669, 256;
	setp.eq.s32 	%p33, %r728, 0;
	@%p33 bra 	$L__BB1_61;
	ld.global.u32 	%r729, [%rd7+160];
	xor.b32  	%r928, %r928, %r729;
	ld.global.u32 	%r730, [%rd7+164];
	xor.b32  	%r1019, %r1019, %r730;
	ld.global.u32 	%r731, [%rd7+168];
	xor.b32  	%r1018, %r1018, %r731;
	ld.global.u32 	%r732, [%rd7+172];
	xor.b32  	%r1017, %r1017, %r732;
	ld.global.u32 	%r733, [%rd7+176];
	xor.b32  	%r924, %r924, %r733;
$L__BB1_61:
	and.b32  	%r735, %r669, 512;
	setp.eq.s32 	%p34, %r735, 0;
	@%p34 bra 	$L__BB1_63;
	ld.global.u32 	%r736, [%rd7+180];
	xor.b32  	%r928, %r928, %r736;
	ld.global.u32 	%r737, [%rd7+184];
	xor.b32  	%r1019, %r1019, %r737;
	ld.global.u32 	%r738, [%rd7+188];
	xor.b32  	%r1018, %r1018, %r738;
	ld.global.u32 	%r739, [%rd7+192];
	xor.b32  	%r1017, %r1017, %r739;
	ld.global.u32 	%r740, [%rd7+196];
	xor.b32  	%r924, %r924, %r740;
$L__BB1_63:
	and.b32  	%r742, %r669, 1024;
	setp.eq.s32 	%p35, %r742, 0;
	@%p35 bra 	$L__BB1_65;
	ld.global.u32 	%r743, [%rd7+200];
	xor.b32  	%r928, %r928, %r743;
	ld.global.u32 	%r744, [%rd7+204];
	xor.b32  	%r1019, %r1019, %r744;
	ld.global.u32 	%r745, [%rd7+208];
	xor.b32  	%r1018, %r1018, %r745;
	ld.global.u32 	%r746, [%rd7+212];
	xor.b32  	%r1017, %r1017, %r746;
	ld.global.u32 	%r747, [%rd7+216];
	xor.b32  	%r924, %r924, %r747;
$L__BB1_65:
	and.b32  	%r749, %r669, 2048;
	setp.eq.s32 	%p36, %r749, 0;
	@%p36 bra 	$L__BB1_67;
	ld.global.u32 	%r750, [%rd7+220];
	xor.b32  	%r928, %r928, %r750;
	ld.global.u32 	%r751, [%rd7+224];
	xor.b32  	%r1019, %r1019, %r751;
	ld.global.u32 	%r752, [%rd7+228];
	xor.b32  	%r1018, %r1018, %r752;
	ld.global.u32 	%r753, [%rd7+232];
	xor.b32  	%r1017, %r1017, %r753;
	ld.global.u32 	%r754, [%rd7+236];
	xor.b32  	%r924, %r924, %r754;
$L__BB1_67:
	and.b32  	%r756, %r669, 4096;
	setp.eq.s32 	%p37, %r756, 0;
	@%p37 bra 	$L__BB1_69;
	ld.global.u32 	%r757, [%rd7+240];
	xor.b32  	%r928, %r928, %r757;
	ld.global.u32 	%r758, [%rd7+244];
	xor.b32  	%r1019, %r1019, %r758;
	ld.global.u32 	%r759, [%rd7+248];
	xor.b32  	%r1018, %r1018, %r759;
	ld.global.u32 	%r760, [%rd7+252];
	xor.b32  	%r1017, %r1017, %r760;
	ld.global.u32 	%r761, [%rd7+256];
	xor.b32  	%r924, %r924, %r761;
$L__BB1_69:
	and.b32  	%r763, %r669, 8192;
	setp.eq.s32 	%p38, %r763, 0;
	@%p38 bra 	$L__BB1_71;
	ld.global.u32 	%r764, [%rd7+260];
	xor.b32  	%r928, %r928, %r764;
	ld.global.u32 	%r765, [%rd7+264];
	xor.b32  	%r1019, %r1019, %r765;
	ld.global.u32 	%r766, [%rd7+268];
	xor.b32  	%r1018, %r1018, %r766;
	ld.global.u32 	%r767, [%rd7+272];
	xor.b32  	%r1017, %r1017, %r767;
	ld.global.u32 	%r768, [%rd7+276];
	xor.b32  	%r924, %r924, %r768;
$L__BB1_71:
	and.b32  	%r770, %r669, 16384;
	setp.eq.s32 	%p39, %r770, 0;
	@%p39 bra 	$L__BB1_73;
	ld.global.u32 	%r771, [%rd7+280];
	xor.b32  	%r928, %r928, %r771;
	ld.global.u32 	%r772, [%rd7+284];
	xor.b32  	%r1019, %r1019, %r772;
	ld.global.u32 	%r773, [%rd7+288];
	xor.b32  	%r1018, %r1018, %r773;
	ld.global.u32 	%r774, [%rd7+292];
	xor.b32  	%r1017, %r1017, %r774;
	ld.global.u32 	%r775, [%rd7+296];
	xor.b32  	%r924, %r924, %r775;
$L__BB1_73:
	and.b32  	%r777, %r669, 32768;
	setp.eq.s32 	%p40, %r777, 0;
	@%p40 bra 	$L__BB1_75;
	ld.global.u32 	%r778, [%rd7+300];
	xor.b32  	%r928, %r928, %r778;
	ld.global.u32 	%r779, [%rd7+304];
	xor.b32  	%r1019, %r1019, %r779;
	ld.global.u32 	%r780, [%rd7+308];
	xor.b32  	%r1018, %r1018, %r780;
	ld.global.u32 	%r781, [%rd7+312];
	xor.b32  	%r1017, %r1017, %r781;
	ld.global.u32 	%r782, [%rd7+316];
	xor.b32  	%r924, %r924, %r782;
$L__BB1_75:
	add.s32 	%r1015, %r1015, 16;
	setp.ne.s32 	%p41, %r1015, 32;
	@%p41 bra 	$L__BB1_43;
	mad.lo.s32 	%r783, %r1009, -31, %r188;
	add.s32 	%r1009, %r783, 1;
	setp.ne.s32 	%p42, %r1009, 5;
	@%p42 bra 	$L__BB1_42;
	st.local.u32 	[%rd1+4], %r928;
	st.local.v2.u32 	[%rd1+8], {%r1019, %r1018};
	st.local.v2.u32 	[%rd1+16], {%r1017, %r924};
	setp.ne.s64 	%p43, %rd4, 3;
	@%p43 bra 	$L__BB1_115;
	mov.b32 	%r924, 0;
	mov.u32 	%r1109, %r924;
	mov.u32 	%r1110, %r924;
	mov.u32 	%r1111, %r924;
	mov.u32 	%r928, %r924;
	mov.u32 	%r1101, %r924;
$L__BB1_79:
	mul.wide.u32 	%rd20, %r1101, 4;
	add.s64 	%rd21, %rd1, %rd20;
	ld.local.u32 	%r363, [%rd21+4];
	shl.b32 	%r364, %r1101, 5;
	mov.b32 	%r1107, 0;
$L__BB1_80:
	.pragma "nounroll";
	shr.u32 	%r786, %r363, %r1107;
	and.b32  	%r787, %r786, 1;
	setp.eq.b32 	%p44, %r787, 1;
	not.pred 	%p45, %p44;
	add.s32 	%r788, %r364, %r1107;
	mul.lo.s32 	%r789, %r788, 5;
	mul.wide.u32 	%rd22, %r789, 4;
	add.s64 	%rd8, %rd5, %rd22;
	@%p45 bra 	$L__BB1_82;
	ld.global.u32 	%r790, [%rd8];
	xor.b32  	%r928, %r928, %r790;
	ld.global.u32 	%r791, [%rd8+4];
	xor.b32  	%r1111, %r1111, %r791;
	ld.global.u32 	%r792, [%rd8+8];
	xor.b32  	%r1110, %r1110, %r792;
	ld.global.u32 	%r793, [%rd8+12];
	xor.b32  	%r1109, %r1109, %r793;
	ld.global.u32 	%r794, [%rd8+16];
	xor.b32  	%r924, %r924, %r794;
$L__BB1_82:
	and.b32  	%r796, %r786, 2;
	setp.eq.s32 	%p46, %r796, 0;
	@%p46 bra 	$L__BB1_84;
	ld.global.u32 	%r797, [%rd8+20];
	xor.b32  	%r928, %r928, %r797;
	ld.global.u32 	%r798, [%rd8+24];
	xor.b32  	%r1111, %r1111, %r798;
	ld.global.u32 	%r799, [%rd8+28];
	xor.b32  	%r1110, %r1110, %r799;
	ld.global.u32 	%r800, [%rd8+32];
	xor.b32  	%r1109, %r1109, %r800;
	ld.global.u32 	%r801, [%rd8+36];
	xor.b32  	%r924, %r924, %r801;
$L__BB1_84:
	and.b32  	%r803, %r786, 4;
	setp.eq.s32 	%p47, %r803, 0;
	@%p47 bra 	$L__BB1_86;
	ld.global.u32 	%r804, [%rd8+40];
	xor.b32  	%r928, %r928, %r804;
	ld.global.u32 	%r805, [%rd8+44];
	xor.b32  	%r1111, %r1111, %r805;
	ld.global.u32 	%r806, [%rd8+48];
	xor.b32  	%r1110, %r1110, %r806;
	ld.global.u32 	%r807, [%rd8+52];
	xor.b32  	%r1109, %r1109, %r807;
	ld.global.u32 	%r808, [%rd8+56];
	xor.b32  	%r924, %r924, %r808;
$L__BB1_86:
	and.b32  	%r810, %r786, 8;
	setp.eq.s32 	%p48, %r810, 0;
	@%p48 bra 	$L__BB1_88;
	ld.global.u32 	%r811, [%rd8+60];
	xor.b32  	%r928, %r928, %r811;
	ld.global.u32 	%r812, [%rd8+64];
	xor.b32  	%r1111, %r1111, %r812;
	ld.global.u32 	%r813, [%rd8+68];
	xor.b32  	%r1110, %r1110, %r813;
	ld.global.u32 	%r814, [%rd8+72];
	xor.b32  	%r1109, %r1109, %r814;
	ld.global.u32 	%r815, [%rd8+76];
	xor.b32  	%r924, %r924, %r815;
$L__BB1_88:
	and.b32  	%r817, %r786, 16;
	setp.eq.s32 	%p49, %r817, 0;
	@%p49 bra 	$L__BB1_90;
	ld.global.u32 	%r818, [%rd8+80];
	xor.b32  	%r928, %r928, %r818;
	ld.global.u32 	%r819, [%rd8+84];
	xor.b32  	%r1111, %r1111, %r819;
	ld.global.u32 	%r820, [%rd8+88];
	xor.b32  	%r1110, %r1110, %r820;
	ld.global.u32 	%r821, [%rd8+92];
	xor.b32  	%r1109, %r1109, %r821;
	ld.global.u32 	%r822, [%rd8+96];
	xor.b32  	%r924, %r924, %r822;
$L__BB1_90:
	and.b32  	%r824, %r786, 32;
	setp.eq.s32 	%p50, %r824, 0;
	@%p50 bra 	$L__BB1_92;
	ld.global.u32 	%r825, [%rd8+100];
	xor.b32  	%r928, %r928, %r825;
	ld.global.u32 	%r826, [%rd8+104];
	xor.b32  	%r1111, %r1111, %r826;
	ld.global.u32 	%r827, [%rd8+108];
	xor.b32  	%r1110, %r1110, %r827;
	ld.global.u32 	%r828, [%rd8+112];
	xor.b32  	%r1109, %r1109, %r828;
	ld.global.u32 	%r829, [%rd8+116];
	xor.b32  	%r924, %r924, %r829;
$L__BB1_92:
	and.b32  	%r831, %r786, 64;
	setp.eq.s32 	%p51, %r831, 0;
	@%p51 bra 	$L__BB1_94;
	ld.global.u32 	%r832, [%rd8+120];
	xor.b32  	%r928, %r928, %r832;
	ld.global.u32 	%r833, [%rd8+124];
	xor.b32  	%r1111, %r1111, %r833;
	ld.global.u32 	%r834, [%rd8+128];
	xor.b32  	%r1110, %r1110, %r834;
	ld.global.u32 	%r835, [%rd8+132];
	xor.b32  	%r1109, %r1109, %r835;
	ld.global.u32 	%r836, [%rd8+136];
	xor.b32  	%r924, %r924, %r836;
$L__BB1_94:
	and.b32  	%r838, %r786, 128;
	setp.eq.s32 	%p52, %r838, 0;
	@%p52 bra 	$L__BB1_96;
	ld.global.u32 	%r839, [%rd8+140];
	xor.b32  	%r928, %r928, %r839;
	ld.global.u32 	%r840, [%rd8+144];
	xor.b32  	%r1111, %r1111, %r840;
	ld.global.u32 	%r841, [%rd8+148];
	xor.b32  	%r1110, %r1110, %r841;
	ld.global.u32 	%r842, [%rd8+152];
	xor.b32  	%r1109, %r1109, %r842;
	ld.global.u32 	%r843, [%rd8+156];
	xor.b32  	%r924, %r924, %r843;
$L__BB1_96:
	and.b32  	%r845, %r786, 256;
	setp.eq.s32 	%p53, %r845, 0;
	@%p53 bra 	$L__BB1_98;
	ld.global.u32 	%r846, [%rd8+160];
	xor.b32  	%r928, %r928, %r846;
	ld.global.u32 	%r847, [%rd8+164];
	xor.b32  	%r1111, %r1111, %r847;
	ld.global.u32 	%r848, [%rd8+168];
	xor.b32  	%r1110, %r1110, %r848;
	ld.global.u32 	%r849, [%rd8+172];
	xor.b32  	%r1109, %r1109, %r849;
	ld.global.u32 	%r850, [%rd8+176];
	xor.b32  	%r924, %r924, %r850;
$L__BB1_98:
	and.b32  	%r852, %r786, 512;
	setp.eq.s32 	%p54, %r852, 0;
	@%p54 bra 	$L__BB1_100;
	ld.global.u32 	%r853, [%rd8+180];
	xor.b32  	%r928, %r928, %r853;
	ld.global.u32 	%r854, [%rd8+184];
	xor.b32  	%r1111, %r1111, %r854;
	ld.global.u32 	%r855, [%rd8+188];
	xor.b32  	%r1110, %r1110, %r855;
	ld.global.u32 	%r856, [%rd8+192];
	xor.b32  	%r1109, %r1109, %r856;
	ld.global.u32 	%r857, [%rd8+196];
	xor.b32  	%r924, %r924, %r857;
$L__BB1_100:
	and.b32  	%r859, %r786, 1024;
	setp.eq.s32 	%p55, %r859, 0;
	@%p55 bra 	$L__BB1_102;
	ld.global.u32 	%r860, [%rd8+200];
	xor.b32  	%r928, %r928, %r860;
	ld.global.u32 	%r861, [%rd8+204];
	xor.b32  	%r1111, %r1111, %r861;
	ld.global.u32 	%r862, [%rd8+208];
	xor.b32  	%r1110, %r1110, %r862;
	ld.global.u32 	%r863, [%rd8+212];
	xor.b32  	%r1109, %r1109, %r863;
	ld.global.u32 	%r864, [%rd8+216];
	xor.b32  	%r924, %r924, %r864;
$L__BB1_102:
	and.b32  	%r866, %r786, 2048;
	setp.eq.s32 	%p56, %r866, 0;
	@%p56 bra 	$L__BB1_104;
	ld.global.u32 	%r867, [%rd8+220];
	xor.b32  	%r928, %r928, %r867;
	ld.global.u32 	%r868, [%rd8+224];
	xor.b32  	%r1111, %r1111, %r868;
	ld.global.u32 	%r869, [%rd8+228];
	xor.b32  	%r1110, %r1110, %r869;
	ld.global.u32 	%r870, [%rd8+232];
	xor.b32  	%r1109, %r1109, %r870;
	ld.global.u32 	%r871, [%rd8+236];
	xor.b32  	%r924, %r924, %r871;
$L__BB1_104:
	and.b32  	%r873, %r786, 4096;
	setp.eq.s32 	%p57, %r873, 0;
	@%p57 bra 	$L__BB1_106;
	ld.global.u32 	%r874, [%rd8+240];
	xor.b32  	%r928, %r928, %r874;
	ld.global.u32 	%r875, [%rd8+244];
	xor.b32  	%r1111, %r1111, %r875;
	ld.global.u32 	%r876, [%rd8+248];
	xor.b32  	%r1110, %r1110, %r876;
	ld.global.u32 	%r877, [%rd8+252];
	xor.b32  	%r1109, %r1109, %r877;
	ld.global.u32 	%r878, [%rd8+256];
	xor.b32  	%r924, %r924, %r878;
$L__BB1_106:
	and.b32  	%r880, %r786, 8192;
	setp.eq.s32 	%p58, %r880, 0;
	@%p58 bra 	$L__BB1_108;
	ld.global.u32 	%r881, [%rd8+260];
	xor.b32  	%r928, %r928, %r881;
	ld.global.u32 	%r882, [%rd8+264];
	xor.b32  	%r1111, %r1111, %r882;
	ld.global.u32 	%r883, [%rd8+268];
	xor.b32  	%r1110, %r1110, %r883;
	ld.global.u32 	%r884, [%rd8+272];
	xor.b32  	%r1109, %r1109, %r884;
	ld.global.u32 	%r885, [%rd8+276];
	xor.b32  	%r924, %r924, %r885;
$L__BB1_108:
	and.b32  	%r887, %r786, 16384;
	setp.eq.s32 	%p59, %r887, 0;
	@%p59 bra 	$L__BB1_110;
	ld.global.u32 	%r888, [%rd8+280];
	xor.b32  	%r928, %r928, %r888;
	ld.global.u32 	%r889, [%rd8+284];
	xor.b32  	%r1111, %r1111, %r889;
	ld.global.u32 	%r890, [%rd8+288];
	xor.b32  	%r1110, %r1110, %r890;
	ld.global.u32 	%r891, [%rd8+292];
	xor.b32  	%r1109, %r1109, %r891;
	ld.global.u32 	%r892, [%rd8+296];
	xor.b32  	%r924, %r924, %r892;
$L__BB1_110:
	and.b32  	%r894, %r786, 32768;
	setp.eq.s32 	%p60, %r894, 0;
	@%p60 bra 	$L__BB1_112;
	ld.global.u32 	%r895, [%rd8+300];
	xor.b32  	%r928, %r928, %r895;
	ld.global.u32 	%r896, [%rd8+304];
	xor.b32  	%r1111, %r1111, %r896;
	ld.global.u32 	%r897, [%rd8+308];
	xor.b32  	%r1110, %r1110, %r897;
	ld.global.u32 	%r898, [%rd8+312];
	xor.b32  	%r1109, %r1109, %r898;
	ld.global.u32 	%r899, [%rd8+316];
	xor.b32  	%r924, %r924, %r899;
$L__BB1_112:
	add.s32 	%r1107, %r1107, 16;
	setp.ne.s32 	%p61, %r1107, 32;
	@%p61 bra 	$L__BB1_80;
	mad.lo.s32 	%r900, %r1101, -31, %r364;
	add.s32 	%r1101, %r900, 1;
	setp.ne.s32 	%p62, %r1101, 5;
	@%p62 bra 	$L__BB1_79;
	st.local.u32 	[%rd1+4], %r928;
	st.local.v2.u32 	[%rd1+8], {%r1111, %r1110};
	st.local.v2.u32 	[%rd1+16], {%r1109, %r924};
$L__BB1_115:
	shr.u64 	%rd26, %rd3, 2;
	add.s32 	%r911, %r911, 1;
	setp.gt.u64 	%p63, %rd3, 3;
	@%p63 bra 	$L__BB1_3;
$L__BB1_116:
	shr.u32 	%r901, %r928, 2;
	xor.b32  	%r902, %r901, %r928;
	shl.b32 	%r903, %r924, 4;
	shl.b32 	%r904, %r902, 1;
	xor.b32  	%r905, %r904, %r903;
	xor.b32  	%r906, %r905, %r902;
	xor.b32  	%r907, %r906, %r924;
	add.s32 	%r908, %r907, 159329424;
	cvt.rn.f32.u32 	%f1, %r908;
	fma.rn.f32 	%f2, %f1, 0f2F800000, 0f2F000000;
	add.f32 	%f3, %f2, 0fBF000000;
	mul.f32 	%f4, %f3, 0f3DCCCCCD;
	cvta.to.global.u64 	%rd23, %rd10;
	shl.b64 	%rd24, %rd2, 2;
	add.s64 	%rd25, %rd23, %rd24;
	st.global.f32 	[%rd25], %f4;
$L__BB1_117:
	ret;

}
	// .globl	_Z11init_hiddenP19NeuralNetworkDevicePf
.visible .entry _Z11init_hiddenP19NeuralNetworkDevicePf(
	.param .u64 .ptr .align 1 _Z11init_hiddenP19NeuralNetworkDevicePf_param_0,
	.param .u64 .ptr .align 1 _Z11init_hiddenP19NeuralNetworkDevicePf_param_1
)
{
	.reg .pred 	%p<2>;
	.reg .b32 	%r<2>;
	.reg .b32 	%f<2>;
	.reg .b64 	%rd<10>;

	ld.param.u64 	%rd1, [_Z11init_hiddenP19NeuralNetworkDevicePf_param_0];
	ld.param.u64 	%rd2, [_Z11init_hiddenP19NeuralNetworkDevicePf_param_1];
	mov.u32 	%r1, %tid.x;
	setp.gt.u32 	%p1, %r1, 127;
	@%p1 bra 	$L__BB2_2;
	cvta.to.global.u64 	%rd3, %rd1;
	cvta.to.global.u64 	%rd4, %rd2;
	ld.global.u64 	%rd5, [%rd3+16];
	cvta.to.global.u64 	%rd6, %rd5;
	mul.wide.u32 	%rd7, %r1, 4;
	add.s64 	%rd8, %rd6, %rd7;
	ld.global.f32 	%f1, [%rd8];
	add.s64 	%rd9, %rd4, %rd7;
	st.global.f32 	[%rd9], %f1;
$L__BB2_2:
	ret;

}
	// .globl	_Z23hiddenLayerForwardBatchP19NeuralNetworkDevicePfS1_
.visible .entry _Z23hiddenLayerForwardBatchP19NeuralNetworkDevicePfS1_(
	.param .u64 .ptr .align 1 _Z23hiddenLayerForwardBatchP19NeuralNetworkDevicePfS1__param_0,
	.param .u64 .ptr .align 1 _Z23hiddenLayerForwardBatchP19NeuralNetworkDevicePfS1__param_1,
	.param .u64 .ptr .align 1 _Z23hiddenLayerForwardBatchP19NeuralNetworkDevicePfS1__param_2
)
{
	.reg .pred 	%p<4>;
	.reg .b32 	%r<18>;
	.reg .b32 	%f<53>;
	.reg .b64 	%rd<23>;

	ld.param.u64 	%rd4, [_Z23hiddenLayerForwardBatchP19NeuralNetworkDevicePfS1__param_0];
	ld.param.u64 	%rd5, [_Z23hiddenLayerForwardBatchP19NeuralNetworkDevicePfS1__param_1];
	ld.param.u64 	%rd6, [_Z23hiddenLayerForwardBatchP19NeuralNetworkDevicePfS1__param_2];
	mov.u32 	%r1, %ctaid.x;
	mov.u32 	%r2, %tid.x;
	setp.gt.u32 	%p1, %r2, 783;
	@%p1 bra 	$L__BB3_2;
	cvta.to.global.u64 	%rd7, %rd5;
	mad.lo.s32 	%r7, %r1, 784, %r2;
	mul.wide.u32 	%rd8, %r7, 4;
	add.s64 	%rd9, %rd7, %rd8;
	ld.global.f32 	%f4, [%rd9];
	shl.b32 	%r8, %r2, 2;
	mov.u32 	%r9, input_shared;
	add.s32 	%r10, %r9, %r8;
	st.shared.f32 	[%r10], %f4;
$L__BB3_2:
	bar.sync 	0;
	setp.gt.u32 	%p2, %r2, 127;
	@%p2 bra 	$L__BB3_6;
	cvta.to.global.u64 	%rd10, %rd4;
	ld.global.u64 	%rd11, [%rd10+16];
	cvta.to.global.u64 	%rd12, %rd11;
	mul.wide.u32 	%rd13, %r2, 4;
	add.s64 	%rd14, %rd12, %rd13;
	ld.global.f32 	%f52, [%rd14];
	ld.global.u64 	%rd15, [%rd10];
	cvta.to.global.u64 	%rd16, %rd15;
	mul.wide.u32 	%rd17, %r2, 3136;
	add.s64 	%rd18, %rd17, %rd16;
	add.s64 	%rd22, %rd18, 32;
	mov.u32 	%r13, input_shared;
	add.s32 	%r16, %r13, 32;
	mov.b32 	%r17, 48;
$L__BB3_4:
	ld.shared.v4.f32 	{%f5, %f6, %f7, %f8}, [%r16+-32];
	ld.global.f32 	%f9, [%rd22+-32];
	fma.rn.f32 	%f10, %f5, %f9, %f52;
	ld.global.f32 	%f11, [%rd22+-28];
	fma.rn.f32 	%f12, %f6, %f11, %f10;
	ld.global.f32 	%f13, [%rd22+-24];
	fma.rn.f32 	%f14, %f7, %f13, %f12;
	ld.global.f32 	%f15, [%rd22+-20];
	fma.rn.f32 	%f16, %f8, %f15, %f14;
	ld.shared.v4.f32 	{%f17, %f18, %f19, %f20}, [%r16+-16];
	ld.global.f32 	%f21, [%rd22+-16];
	fma.rn.f32 	%f22, %f17, %f21, %f16;
	ld.global.f32 	%f23, [%rd22+-12];
	fma.rn.f32 	%f24, %f18, %f23, %f22;
	ld.global.f32 	%f25, [%rd22+-8];
	fma.rn.f32 	%f26, %f19, %f25, %f24;
	ld.global.f32 	%f27, [%rd22+-4];
	fma.rn.f32 	%f28, %f20, %f27, %f26;
	ld.shared.v4.f32 	{%f29, %f30, %f31, %f32}, [%r16];
	ld.global.f32 	%f33, [%rd22];
	fma.rn.f32 	%f34, %f29, %f33, %f28;
	ld.global.f32 	%f35, [%rd22+4];
	fma.rn.f32 	%f36, %f30, %f35, %f34;
	ld.global.f32 	%f37, [%rd22+8];
	fma.rn.f32 	%f38, %f31, %f37, %f36;
	ld.global.f32 	%f39, [%rd22+12];
	fma.rn.f32 	%f40, %f32, %f39, %f38;
	ld.shared.v4.f32 	{%f41, %f42, %f43, %f44}, [%r16+16];
	ld.global.f32 	%f45, [%rd22+16];
	fma.rn.f32 	%f46, %f41, %f45, %f40;
	ld.global.f32 	%f47, [%rd22+20];
	fma.rn.f32 	%f48, %f42, %f47, %f46;
	ld.global.f32 	%f49, [%rd22+24];
	fma.rn.f32 	%f50, %f43, %f49, %f48;
	ld.global.f32 	%f51, [%rd22+28];
	fma.rn.f32 	%f52, %f44, %f51, %f50;
	add.s32 	%r17, %r17, 64;
	add.s32 	%r16, %r16, 64;
	add.s64 	%rd22, %rd22, 64;
	setp.ne.s32 	%p3, %r17, 3184;
	@%p3 bra 	$L__BB3_4;
	shl.b32 	%r14, %r1, 7;
	add.s32 	%r15, %r14, %r2;
	cvta.to.global.u64 	%rd19, %rd6;
	mul.wide.u32 	%rd20, %r15, 4;
	add.s64 	%rd21, %rd19, %rd20;
	st.global.f32 	[%rd21], %f52;
$L__BB3_6:
	ret;

}
	// .globl	_Z6relu_dPf
.visible .entry _Z6relu_dPf(
	.param .u64 .ptr .align 1 _Z6relu_dPf_param_0
)
{
	.reg .pred 	%p<3>;
	.reg .b32 	%r<6>;
	.reg .b32 	%f<2>;
	.reg .b64 	%rd<5>;

	ld.param.u64 	%rd2, [_Z6relu_dPf_param_0];
	mov.u32 	%r2, %ctaid.x;
	mov.u32 	%r3, %ntid.x;
	mov.u32 	%r4, %tid.x;
	mad.lo.s32 	%r1, %r2, %r3, %r4;
	setp.gt.s32 	%p1, %r1, 4095;
	@%p1 bra 	$L__BB4_3;
	cvta.to.global.u64 	%rd3, %rd2;
	mul.wide.s32 	%rd4, %r1, 4;
	add.s64 	%rd1, %rd3, %rd4;
	ld.global.f32 	%f1, [%rd1];
	setp.geu.f32 	%p2, %f1, 0f00000000;
	@%p2 bra 	$L__BB4_3;
	mov.b32 	%r5, 0;
	st.global.u32 	[%rd1], %r5;
$L__BB4_3:
	ret;

}
	// .globl	_Z23outputLayerForwardBatchP19NeuralNetworkDevicePfS1_
.visible .entry _Z23outputLayerForwardBatchP19NeuralNetworkDevicePfS1_(
	.param .u64 .ptr .align 1 _Z23outputLayerForwardBatchP19NeuralNetworkDevicePfS1__param_0,
	.param .u64 .ptr .align 1 _Z23outputLayerForwardBatchP19NeuralNetworkDevicePfS1__param_1,
	.param .u64 .ptr .align 1 _Z23outputLayerForwardBatchP19NeuralNetworkDevicePfS1__param_2
)
{
	.reg .pred 	%p<4>;
	.reg .b32 	%r<18>;
	.reg .b32 	%f<53>;
	.reg .b64 	%rd<23>;

	ld.param.u64 	%rd4, [_Z23outputLayerForwardBatchP19NeuralNetworkDevicePfS1__param_0];
	ld.param.u64 	%rd5, [_Z23outputLayerForwardBatchP19NeuralNetworkDevicePfS1__param_1];
	ld.param.u64 	%rd6, [_Z23outputLayerForwardBatchP19NeuralNetworkDevicePfS1__param_2];
	mov.u32 	%r1, %ctaid.x;
	mov.u32 	%r2, %tid.x;
	setp.gt.u32 	%p1, %r2, 127;
	@%p1 bra 	$L__BB5_2;
	cvta.to.global.u64 	%rd7, %rd5;
	shl.b32 	%r7, %r1, 7;
	add.s32 	%r8, %r7, %r2;
	mul.wide.u32 	%rd8, %r8, 4;
	add.s64 	%rd9, %rd7, %rd8;
	ld.global.f32 	%f4, [%rd9];
	shl.b32 	%r9, %r2, 2;
	mov.u32 	%r10, hidden_shared;
	add.s32 	%r11, %r10, %r9;
	st.shared.f32 	[%r11], %f4;
$L__BB5_2:
	bar.sync 	0;
	setp.gt.u32 	%p2, %r2, 9;
	@%p2 bra 	$L__BB5_6;
	cvta.to.global.u64 	%rd10, %rd4;
	ld.global.u64 	%rd11, [%rd10+24];
	cvta.to.global.u64 	%rd12, %rd11;
	mul.wide.u32 	%rd13, %r2, 4;
	add.s64 	%rd14, %rd12, %rd13;
	ld.global.f32 	%f52, [%rd14];
	ld.global.u64 	%rd15, [%rd10+8];
	cvta.to.global.u64 	%rd16, %rd15;
	mul.wide.u32 	%rd17, %r2, 512;
	add.s64 	%rd18, %rd17, %rd16;
	add.s64 	%rd22, %rd18, 32;
	mov.u32 	%r14, hidden_shared;
	add.s32 	%r16, %r14, 32;
	mov.b32 	%r17, 48;
$L__BB5_4:
	ld.shared.v4.f32 	{%f5, %f6, %f7, %f8}, [%r16+-32];
	ld.global.f32 	%f9, [%rd22+-32];
	fma.rn.f32 	%f10, %f5, %f9, %f52;
	ld.global.f32 	%f11, [%rd22+-28];
	fma.rn.f32 	%f12, %f6, %f11, %f10;
	ld.global.f32 	%f13, [%rd22+-24];
	fma.rn.f32 	%f14, %f7, %f13, %f12;
	ld.global.f32 	%f15, [%rd22+-20];
	fma.rn.f32 	%f16, %f8, %f15, %f14;
	ld.shared.v4.f32 	{%f17, %f18, %f19, %f20}, [%r16+-16];
	ld.global.f32 	%f21, [%rd22+-16];
	fma.rn.f32 	%f22, %f17, %f21, %f16;
	ld.global.f32 	%f23, [%rd22+-12];
	fma.rn.f32 	%f24, %f18, %f23, %f22;
	ld.global.f32 	%f25, [%rd22+-8];
	fma.rn.f32 	%f26, %f19, %f25, %f24;
	ld.global.f32 	%f27, [%rd22+-4];
	fma.rn.f32 	%f28, %f20, %f27, %f26;
	ld.shared.v4.f32 	{%f29, %f30, %f31, %f32}, [%r16];
	ld.global.f32 	%f33, [%rd22];
	fma.rn.f32 	%f34, %f29, %f33, %f28;
	ld.global.f32 	%f35, [%rd22+4];
	fma.rn.f32 	%f36, %f30, %f35, %f34;
	ld.global.f32 	%f37, [%rd22+8];
	fma.rn.f32 	%f38, %f31, %f37, %f36;
	ld.global.f32 	%f39, [%rd22+12];
	fma.rn.f32 	%f40, %f32, %f39, %f38;
	ld.shared.v4.f32 	{%f41, %f42, %f43, %f44}, [%r16+16];
	ld.global.f32 	%f45, [%rd22+16];
	fma.rn.f32 	%f46, %f41, %f45, %f40;
	ld.global.f32 	%f47, [%rd22+20];
	fma.rn.f32 	%f48, %f42, %f47, %f46;
	ld.global.f32 	%f49, [%rd22+24];
	fma.rn.f32 	%f50, %f43, %f49, %f48;
	ld.global.f32 	%f51, [%rd22+28];
	fma.rn.f32 	%f52, %f44, %f51, %f50;
	add.s32 	%r17, %r17, 64;
	add.s32 	%r16, %r16, 64;
	add.s64 	%rd22, %rd22, 64;
	setp.ne.s32 	%p3, %r17, 560;
	@%p3 bra 	$L__BB5_4;
	mad.lo.s32 	%r15, %r1, 10, %r2;
	cvta.to.global.u64 	%rd19, %rd6;
	mul.wide.u32 	%rd20, %r15, 4;
	add.s64 	%rd21, %rd19, %rd20;
	st.global.f32 	[%rd21], %f52;
$L__BB5_6:
	ret;

}
	// .globl	_Z13softmax_batchPf
.visible .entry _Z13softmax_batchPf(
	.param .u64 .ptr .align 1 _Z13softmax_batchPf_param_0
)
{
	.reg .pred 	%p<10>;
	.reg .b32 	%r<23>;
	.reg .b32 	%f<153>;
	.reg .b64 	%rd<5>;

	ld.param.u64 	%rd1, [_Z13softmax_batchPf_param_0];
	cvta.to.global.u64 	%rd2, %rd1;
	mov.u32 	%r1, %ctaid.x;
	mul.lo.s32 	%r2, %r1, 10;
	mul.wide.u32 	%rd3, %r2, 4;
	add.s64 	%rd4, %rd2, %rd3;
	ld.global.f32 	%f1, [%rd4];
	max.f32 	%f2, %f1, 0fE0AD78EC;
	ld.global.f32 	%f3, [%rd4+4];
	setp.gt.f32 	%p1, %f3, %f2;
	selp.f32 	%f4, %f3, %f2, %p1;
	ld.global.f32 	%f5, [%rd4+8];
	setp.gt.f32 	%p2, %f5, %f4;
	selp.f32 	%f6, %f5, %f4, %p2;
	ld.global.f32 	%f7, [%rd4+12];
	setp.gt.f32 	%p3, %f7, %f6;
	selp.f32 	%f8, %f7, %f6, %p3;
	ld.global.f32 	%f9, [%rd4+16];
	setp.gt.f32 	%p4, %f9, %f8;
	selp.f32 	%f10, %f9, %f8, %p4;
	ld.global.f32 	%f11, [%rd4+20];
	setp.gt.f32 	%p5, %f11, %f10;
	selp.f32 	%f12, %f11, %f10, %p5;
	ld.global.f32 	%f13, [%rd4+24];
	setp.gt.f32 	%p6, %f13, %f12;
	selp.f32 	%f14, %f13, %f12, %p6;
	ld.global.f32 	%f15, [%rd4+28];
	setp.gt.f32 	%p7, %f15, %f14;
	selp.f32 	%f16, %f15, %f14, %p7;
	ld.global.f32 	%f17, [%rd4+32];
	setp.gt.f32 	%p8, %f17, %f16;
	selp.f32 	%f18, %f17, %f16, %p8;
	ld.global.f32 	%f19, [%rd4+36];
	setp.gt.f32 	%p9, %f19, %f18;
	selp.f32 	%f20, %f19, %f18, %p9;
	sub.f32 	%f21, %f1, %f20;
	fma.rn.f32 	%f22, %f21, 0f3BBB989D, 0f3F000000;
	cvt.sat.f32.f32 	%f23, %f22;
	mov.f32 	%f24, 0f4B400001;
	mov.f32 	%f25, 0f437C0000;
	fma.rm.f32 	%f26, %f23, %f25, %f24;
	add.f32 	%f27, %f26, 0fCB40007F;
	neg.f32 	%f28, %f27;
	fma.rn.f32 	%f29, %f21, 0f3FB8AA3B, %f28;
	fma.rn.f32 	%f30, %f21, 0f32A57060, %f29;
	mov.b32 	%r3, %f26;
	shl.b32 	%r4, %r3, 23;
	mov.b32 	%f31, %r4;
	ex2.approx.ftz.f32 	%f32, %f30;
	mul.f32 	%f33, %f32, %f31;
	add.f32 	%f34, %f33, 0f00000000;
	sub.f32 	%f35, %f3, %f20;
	fma.rn.f32 	%f36, %f35, 0f3BBB989D, 0f3F000000;
	cvt.sat.f32.f32 	%f37, %f36;
	fma.rm.f32 	%f38, %f37, %f25, %f24;
	add.f32 	%f39, %f38, 0fCB40007F;
	neg.f32 	%f40, %f39;
	fma.rn.f32 	%f41, %f35, 0f3FB8AA3B, %f40;
	fma.rn.f32 	%f42, %f35, 0f32A57060, %f41;
	mov.b32 	%r5, %f38;
	shl.b32 	%r6, %r5, 23;
	mov.b32 	%f43, %r6;
	ex2.approx.ftz.f32 	%f44, %f42;
	mul.f32 	%f45, %f44, %f43;
	add.f32 	%f46, %f34, %f45;
	sub.f32 	%f47, %f5, %f20;
	fma.rn.f32 	%f48, %f47, 0f3BBB989D, 0f3F000000;
	cvt.sat.f32.f32 	%f49, %f48;
	fma.rm.f32 	%f50, %f49, %f25, %f24;
	add.f32 	%f51, %f50, 0fCB40007F;
	neg.f32 	%f52, %f51;
	fma.rn.f32 	%f53, %f47, 0f3FB8AA3B, %f52;
	fma.rn.f32 	%f54, %f47, 0f32A57060, %f53;
	mov.b32 	%r7, %f50;
	shl.b32 	%r8, %r7, 23;
	mov.b32 	%f55, %r8;
	ex2.approx.ftz.f32 	%f56, %f54;
	mul.f32 	%f57, %f56, %f55;
	add.f32 	%f58, %f46, %f57;
	sub.f32 	%f59, %f7, %f20;
	fma.rn.f32 	%f60, %f59, 0f3BBB989D, 0f3F000000;
	cvt.sat.f32.f32 	%f61, %f60;
	fma.rm.f32 	%f62, %f61, %f25, %f24;
	add.f32 	%f63, %f62, 0fCB40007F;
	neg.f32 	%f64, %f63;
	fma.rn.f32 	%f65, %f59, 0f3FB8AA3B, %f64;
	fma.rn.f32 	%f66, %f59, 0f32A57060, %f65;
	mov.b32 	%r9, %f62;
	shl.b32 	%r10, %r9, 23;
	mov.b32 	%f67, %r10;
	ex2.approx.ftz.f32 	%f68, %f66;
	mul.f32 	%f69, %f68, %f67;
	add.f32 	%f70, %f58, %f69;
	sub.f32 	%f71, %f9, %f20;
	fma.rn.f32 	%f72, %f71, 0f3BBB989D, 0f3F000000;
	cvt.sat.f32.f32 	%f73, %f72;
	fma.rm.f32 	%f74, %f73, %f25, %f24;
	add.f32 	%f75, %f74, 0fCB40007F;
	neg.f32 	%f76, %f75;
	fma.rn.f32 	%f77, %f71, 0f3FB8AA3B, %f76;
	fma.rn.f32 	%f78, %f71, 0f32A57060, %f77;
	mov.b32 	%r11, %f74;
	shl.b32 	%r12, %r11, 23;
	mov.b32 	%f79, %r12;
	ex2.approx.ftz.f32 	%f80, %f78;
	mul.f32 	%f81, %f80, %f79;
	add.f32 	%f82, %f70, %f81;
	sub.f32 	%f83, %f11, %f20;
	fma.rn.f32 	%f84, %f83, 0f3BBB989D, 0f3F000000;
	cvt.sat.f32.f32 	%f85, %f84;
	fma.rm.f32 	%f86, %f85, %f25, %f24;
	add.f32 	%f87, %f86, 0fCB40007F;
	neg.f32 	%f88, %f87;
	fma.rn.f32 	%f89, %f83, 0f3FB8AA3B, %f88;
	fma.rn.f32 	%f90, %f83, 0f32A57060, %f89;
	mov.b32 	%r13, %f86;
	shl.b32 	%r14, %r13, 23;
	mov.b32 	%f91, %r14;
	ex2.approx.ftz.f32 	%f92, %f90;
	mul.f32 	%f93, %f92, %f91;
	add.f32 	%f94, %f82, %f93;
	sub.f32 	%f95, %f13, %f20;
	fma.rn.f32 	%f96, %f95, 0f3BBB989D, 0f3F000000;
	cvt.sat.f32.f32 	%f97, %f96;
	fma.rm.f32 	%f98, %f97, %f25, %f24;
	add.f32 	%f99, %f98, 0fCB40007F;
	neg.f32 	%f100, %f99;
	fma.rn.f32 	%f101, %f95, 0f3FB8AA3B, %f100;
	fma.rn.f32 	%f102, %f95, 0f32A57060, %f101;
	mov.b32 	%r15, %f98;
	shl.b32 	%r16, %r15, 23;
	mov.b32 	%f103, %r16;
	ex2.approx.ftz.f32 	%f104, %f102;
	mul.f32 	%f105, %f104, %f103;
	add.f32 	%f106, %f94, %f105;
	sub.f32 	%f107, %f15, %f20;
	fma.rn.f32 	%f108, %f107, 0f3BBB989D, 0f3F000000;
	cvt.sat.f32.f32 	%f109, %f108;
	fma.rm.f32 	%f110, %f109, %f25, %f24;
	add.f32 	%f111, %f110, 0fCB40007F;
	neg.f32 	%f112, %f111;
	fma.rn.f32 	%f113, %f107, 0f3FB8AA3B, %f112;
	fma.rn.f32 	%f114, %f107, 0f32A57060, %f113;
	mov.b32 	%r17, %f110;
	shl.b32 	%r18, %r17, 23;
	mov.b32 	%f115, %r18;
	ex2.approx.ftz.f32 	%f116, %f114;
	mul.f32 	%f117, %f116, %f115;
	add.f32 	%f118, %f106, %f117;
	sub.f32 	%f119, %f17, %f20;
	fma.rn.f32 	%f120, %f119, 0f3BBB989D, 0f3F000000;
	cvt.sat.f32.f32 	%f121, %f120;
	fma.rm.f32 	%f122, %f121, %f25, %f24;
	add.f32 	%f123, %f122, 0fCB40007F;
	neg.f32 	%f124, %f123;
	fma.rn.f32 	%f125, %f119, 0f3FB8AA3B, %f124;
	fma.rn.f32 	%f126, %f119, 0f32A57060, %f125;
	mov.b32 	%r19, %f122;
	shl.b32 	%r20, %r19, 23;
	mov.b32 	%f127, %r20;
	ex2.approx.ftz.f32 	%f128, %f126;
	mul.f32 	%f129, %f128, %f127;
	add.f32 	%f130, %f118, %f129;
	sub.f32 	%f131, %f19, %f20;
	fma.rn.f32 	%f132, %f131, 0f3BBB989D, 0f3F000000;
	cvt.sat.f32.f32 	%f133, %f132;
	fma.rm.f32 	%f134, %f133, %f25, %f24;
	add.f32 	%f135, %f134, 0fCB40007F;
	neg.f32 	%f136, %f135;
	fma.rn.f32 	%f137, %f131, 0f3FB8AA3B, %f136;
	fma.rn.f32 	%f138, %f131, 0f32A57060, %f137;
	mov.b32 	%r21, %f134;
	shl.b32 	%r22, %r21, 23;
	mov.b32 	%f139, %r22;
	ex2.approx.ftz.f32 	%f140, %f138;
	mul.f32 	%f141, %f140, %f139;
	add.f32 	%f142, %f130, %f141;
	div.rn.f32 	%f143, %f33, %f142;
	st.global.f32 	[%rd4], %f143;
	div.rn.f32 	%f144, %f45, %f142;
	st.global.f32 	[%rd4+4], %f144;
	div.rn.f32 	%f145, %f57, %f142;
	st.global.f32 	[%rd4+8], %f145;
	div.rn.f32 	%f146, %f69, %f142;
	st.global.f32 	[%rd4+12], %f146;
	div.rn.f32 	%f147, %f81, %f142;
	st.global.f32 	[%rd4+16], %f147;
	div.rn.f32 	%f148, %f93, %f142;
	st.global.f32 	[%rd4+20], %f148;
	div.rn.f32 	%f149, %f105, %f142;
	st.global.f32 	[%rd4+24], %f149;
	div.rn.f32 	%f150, %f117, %f142;
	st.global.f32 	[%rd4+28], %f150;
	div.rn.f32 	%f151, %f129, %f142;
	st.global.f32 	[%rd4+32], %f151;
	div.rn.f32 	%f152, %f141, %f142;
	st.global.f32 	[%rd4+36], %f152;
	ret;

}
	// .globl	_Z18layerGradientBatchPfS_S_
.visible .entry _Z18layerGradientBatchPfS_S_(
	.param .u64 .ptr .align 1 _Z18layerGradientBatchPfS_S__param_0,
	.param .u64 .ptr .align 1 _Z18layerGradientBatchPfS_S__param_1,
	.param .u64 .ptr .align 1 _Z18layerGradientBatchPfS_S__param_2
)
{
	.reg .pred 	%p<2>;
	.reg .b32 	%r<4>;
	.reg .b32 	%f<4>;
	.reg .b64 	%rd<11>;

	ld.param.u64 	%rd1, [_Z18layerGradientBatchPfS_S__param_0];
	ld.param.u64 	%rd2, [_Z18layerGradientBatchPfS_S__param_1];
	ld.param.u64 	%rd3, [_Z18layerGradientBatchPfS_S__param_2];
	mov.u32 	%r1, %tid.x;
	setp.gt.u32 	%p1, %r1, 9;
	@%p1 bra 	$L__BB7_2;
	cvta.to.global.u64 	%rd4, %rd2;
	cvta.to.global.u64 	%rd5, %rd3;
	cvta.to.global.u64 	%rd6, %rd1;
	mov.u32 	%r2, %ctaid.x;
	mad.lo.s32 	%r3, %r2, 10, %r1;
	mul.wide.u32 	%rd7, %r3, 4;
	add.s64 	%rd8, %rd4, %rd7;
	ld.global.f32 	%f1, [%rd8];
	add.s64 	%rd9, %rd5, %rd7;
	ld.global.f32 	%f2, [%rd9];
	sub.f32 	%f3, %f1, %f2;
	add.s64 	%rd10, %rd6, %rd7;
	st.global.f32 	[%rd10], %f3;
$L__BB7_2:
	ret;

}
	// .globl	_Z24hiddenLayerGradientBatchP19NeuralNetworkDevicePfS1_S1_
.visible .entry _Z24hiddenLayerGradientBatchP19NeuralNetworkDevicePfS1_S1_(
	.param .u64 .ptr .align 1 _Z24hiddenLayerGradientBatchP19NeuralNetworkDevicePfS1_S1__param_0,
	.param .u64 .ptr .align 1 _Z24hiddenLayerGradientBatchP19NeuralNetworkDevicePfS1_S1__param_1,
	.param .u64 .ptr .align 1 _Z24hiddenLayerGradientBatchP19NeuralNetworkDevicePfS1_S1__param_2,
	.param .u64 .ptr .align 1 _Z24hiddenLayerGradientBatchP19NeuralNetworkDevicePfS1_S1__param_3
)
{
	.reg .pred 	%p<2>;
	.reg .b32 	%r<6>;
	.reg .b32 	%f<34>;
	.reg .b64 	%rd<18>;

	ld.param.u64 	%rd1, [_Z24hiddenLayerGradientBatchP19NeuralNetworkDevicePfS1_S1__param_0];
	ld.param.u64 	%rd2, [_Z24hiddenLayerGradientBatchP19NeuralNetworkDevicePfS1_S1__param_1];
	ld.param.u64 	%rd3, [_Z24hiddenLayerGradientBatchP19NeuralNetworkDevicePfS1_S1__param_2];
	ld.param.u64 	%rd4, [_Z24hiddenLayerGradientBatchP19NeuralNetworkDevicePfS1_S1__param_3];
	cvta.to.global.u64 	%rd5, %rd1;
	ld.global.u64 	%rd6, [%rd5+8];
	cvta.to.global.u64 	%rd7, %rd6;
	mov.u32 	%r1, %ctaid.x;
	mul.lo.s32 	%r2, %r1, 10;
	mov.u32 	%r3, %tid.x;
	cvta.to.global.u64 	%rd8, %rd4;
	mul.wide.u32 	%rd9, %r3, 4;
	add.s64 	%rd10, %rd7, %rd9;
	ld.global.f32 	%f1, [%rd10];
	mul.wide.u32 	%rd11, %r2, 4;
	add.s64 	%rd12, %rd8, %rd11;
	ld.global.f32 	%f2, [%rd12];
	fma.rn.f32 	%f3, %f1, %f2, 0f00000000;
	ld.global.f32 	%f4, [%rd10+512];
	ld.global.f32 	%f5, [%rd12+4];
	fma.rn.f32 	%f6, %f4, %f5, %f3;
	ld.global.f32 	%f7, [%rd10+1024];
	ld.global.f32 	%f8, [%rd12+8];
	fma.rn.f32 	%f9, %f7, %f8, %f6;
	ld.global.f32 	%f10, [%rd10+1536];
	ld.global.f32 	%f11, [%rd12+12];
	fma.rn.f32 	%f12, %f10, %f11, %f9;
	ld.global.f32 	%f13, [%rd10+2048];
	ld.global.f32 	%f14, [%rd12+16];
	fma.rn.f32 	%f15, %f13, %f14, %f12;
	ld.global.f32 	%f16, [%rd10+2560];
	ld.global.f32 	%f17, [%rd12+20];
	fma.rn.f32 	%f18, %f16, %f17, %f15;
	ld.global.f32 	%f19, [%rd10+3072];
	ld.global.f32 	%f20, [%rd12+24];
	fma.rn.f32 	%f21, %f19, %f20, %f18;
	ld.global.f32 	%f22, [%rd10+3584];
	ld.global.f32 	%f23, [%rd12+28];
	fma.rn.f32 	%f24, %f22, %f23, %f21;
	ld.global.f32 	%f25, [%rd10+4096];
	ld.global.f32 	%f26, [%rd12+32];
	fma.rn.f32 	%f27, %f25, %f26, %f24;
	ld.global.f32 	%f28, [%rd10+4608];
	ld.global.f32 	%f29, [%rd12+36];
	fma.rn.f32 	%f30, %f28, %f29, %f27;
	cvta.to.global.u64 	%rd13, %rd3;
	cvta.to.global.u64 	%rd14, %rd2;
	shl.b32 	%r4, %r1, 7;
	add.s32 	%r5, %r4, %r3;
	mul.wide.u32 	%rd15, %r5, 4;
	add.s64 	%rd16, %rd13, %rd15;
	ld.global.f32 	%f31, [%rd16];
	setp.gt.f32 	%p1, %f31, 0f00000000;
	selp.f32 	%f32, 0f3F800000, 0f00000000, %p1;
	mul.f32 	%f33, %f30, %f32;
	add.s64 	%rd17, %rd14, %rd15;
	st.global.f32 	[%rd17], %f33;
	ret;

}
	// .globl	_Z19updateWeights1BatchP19NeuralNetworkDevicePfS1_i
.visible .entry _Z19updateWeights1BatchP19NeuralNetworkDevicePfS1_i(
	.param .u64 .ptr .align 1 _Z19updateWeights1BatchP19NeuralNetworkDevicePfS1_i_param_0,
	.param .u64 .ptr .align 1 _Z19updateWeights1BatchP19NeuralNetworkDevicePfS1_i_param_1,
	.param .u64 .ptr .align 1 _Z19updateWeights1BatchP19NeuralNetworkDevicePfS1_i_param_2,
	.param .u32 _Z19updateWeights1BatchP19NeuralNetworkDevicePfS1_i_param_3
)
{
	.reg .pred 	%p<15>;
	.reg .b32 	%r<39>;
	.reg .b32 	%f<114>;
	.reg .b64 	%rd<53>;

	ld.param.u64 	%rd10, [_Z19updateWeights1BatchP19NeuralNetworkDevicePfS1_i_param_0];
	ld.param.u64 	%rd11, [_Z19updateWeights1BatchP19NeuralNetworkDevicePfS1_i_param_1];
	ld.param.u64 	%rd12, [_Z19updateWeights1BatchP19NeuralNetworkDevicePfS1_i_param_2];
	ld.param.u32 	%r14, [_Z19updateWeights1BatchP19NeuralNetworkDevicePfS1_i_param_3];
	cvta.to.global.u64 	%rd1, %rd12;
	cvta.to.global.u64 	%rd2, %rd11;
	cvta.to.global.u64 	%rd3, %rd10;
	mov.u32 	%r1, %ctaid.x;
	mov.u32 	%r2, %tid.x;
	setp.lt.s32 	%p1, %r14, 1;
	mov.f32 	%f112, 0f80000000;
	mov.f32 	%f113, %f112;
	@%p1 bra 	$L__BB9_13;
	and.b32  	%r3, %r14, 7;
	setp.lt.u32 	%p2, %r14, 8;
	mov.f32 	%f110, 0f00000000;
	mov.b32 	%r37, 0;
	mov.f32 	%f111, %f110;
	@%p2 bra 	$L__BB9_4;
	and.b32  	%r37, %r14, 2147483640;
	neg.s32 	%r35, %r37;
	mul.wide.u32 	%rd13, %r1, 4;
	add.s64 	%rd14, %rd13, %rd2;
	add.s64 	%rd52, %rd14, 2048;
	mul.wide.u32 	%rd15, %r2, 4;
	add.s64 	%rd16, %rd15, %rd1;
	add.s64 	%rd51, %rd16, 12544;
	mov.f32 	%f110, 0f00000000;
$L__BB9_3:
	.pragma "nounroll";
	setp.eq.s32 	%p3, %r2, 0;
	ld.global.f32 	%f34, [%rd52+-2048];
	ld.global.f32 	%f35, [%rd51+-12544];
	fma.rn.f32 	%f36, %f34, %f35, %f111;
	add.f32 	%f37, %f110, %f34;
	ld.global.f32 	%f38, [%rd52+-1536];
	ld.global.f32 	%f39, [%rd51+-9408];
	fma.rn.f32 	%f40, %f38, %f39, %f36;
	add.f32 	%f41, %f37, %f38;
	ld.global.f32 	%f42, [%rd52+-1024];
	ld.global.f32 	%f43, [%rd51+-6272];
	fma.rn.f32 	%f44, %f42, %f43, %f40;
	add.f32 	%f45, %f41, %f42;
	ld.global.f32 	%f46, [%rd52+-512];
	ld.global.f32 	%f47, [%rd51+-3136];
	fma.rn.f32 	%f48, %f46, %f47, %f44;
	add.f32 	%f49, %f45, %f46;
	ld.global.f32 	%f50, [%rd52];
	ld.global.f32 	%f51, [%rd51];
	fma.rn.f32 	%f52, %f50, %f51, %f48;
	add.f32 	%f53, %f49, %f50;
	ld.global.f32 	%f54, [%rd52+512];
	ld.global.f32 	%f55, [%rd51+3136];
	fma.rn.f32 	%f56, %f54, %f55, %f52;
	add.f32 	%f57, %f53, %f54;
	ld.global.f32 	%f58, [%rd52+1024];
	ld.global.f32 	%f59, [%rd51+6272];
	fma.rn.f32 	%f60, %f58, %f59, %f56;
	add.f32 	%f61, %f57, %f58;
	ld.global.f32 	%f62, [%rd52+1536];
	ld.global.f32 	%f63, [%rd51+9408];
	fma.rn.f32 	%f111, %f62, %f63, %f60;
	add.f32 	%f64, %f61, %f62;
	selp.f32 	%f110, %f64, %f110, %p3;
	add.s32 	%r35, %r35, 8;
	add.s64 	%rd52, %rd52, 4096;
	add.s64 	%rd51, %rd51, 25088;
	setp.ne.s32 	%p4, %r35, 0;
	@%p4 bra 	$L__BB9_3;
$L__BB9_4:
	setp.eq.s32 	%p5, %r3, 0;
	@%p5 bra 	$L__BB9_12;
	and.b32  	%r9, %r14, 3;
	setp.lt.u32 	%p6, %r3, 4;
	@%p6 bra 	$L__BB9_7;
	setp.eq.s32 	%p7, %r2, 0;
	shl.b32 	%r16, %r37, 7;
	add.s32 	%r17, %r16, %r1;
	mad.lo.s32 	%r18, %r37, 784, %r2;
	mul.wide.u32 	%rd17, %r17, 4;
	add.s64 	%rd18, %rd2, %rd17;
	ld.global.f32 	%f66, [%rd18];
	mul.wide.u32 	%rd19, %r18, 4;
	add.s64 	%rd20, %rd1, %rd19;
	ld.global.f32 	%f67, [%rd20];
	fma.rn.f32 	%f68, %f66, %f67, %f111;
	add.f32 	%f69, %f110, %f66;
	add.s32 	%r19, %r17, 128;
	add.s32 	%r20, %r18, 784;
	mul.wide.u32 	%rd21, %r19, 4;
	add.s64 	%rd22, %rd2, %rd21;
	ld.global.f32 	%f70, [%rd22];
	mul.wide.u32 	%rd23, %r20, 4;
	add.s64 	%rd24, %rd1, %rd23;
	ld.global.f32 	%f71, [%rd24];
	fma.rn.f32 	%f72, %f70, %f71, %f68;
	add.f32 	%f73, %f69, %f70;
	add.s32 	%r21, %r17, 256;
	add.s32 	%r22, %r18, 1568;
	mul.wide.u32 	%rd25, %r21, 4;
	add.s64 	%rd26, %rd2, %rd25;
	ld.global.f32 	%f74, [%rd26];
	mul.wide.u32 	%rd27, %r22, 4;
	add.s64 	%rd28, %rd1, %rd27;
	ld.global.f32 	%f75, [%rd28];
	fma.rn.f32 	%f76, %f74, %f75, %f72;
	add.f32 	%f77, %f73, %f74;
	add.s32 	%r23, %r17, 384;
	add.s32 	%r24, %r18, 2352;
	mul.wide.u32 	%rd29, %r23, 4;
	add.s64 	%rd30, %rd2, %rd29;
	ld.global.f32 	%f78, [%rd30];
	mul.wide.u32 	%rd31, %r24, 4;
	add.s64 	%rd32, %rd1, %rd31;
	ld.global.f32 	%f79, [%rd32];
	fma.rn.f32 	%f111, %f78, %f79, %f76;
	add.f32 	%f80, %f77, %f78;
	selp.f32 	%f110, %f80, %f110, %p7;
	add.s32 	%r37, %r37, 4;
$L__BB9_7:
	setp.eq.s32 	%p8, %r9, 0;
	@%p8 bra 	$L__BB9_12;
	setp.eq.s32 	%p9, %r9, 1;
	@%p9 bra 	$L__BB9_10;
	setp.eq.s32 	%p10, %r2, 0;
	shl.b32 	%r25, %r37, 7;
	add.s32 	%r26, %r25, %r1;
	mad.lo.s32 	%r27, %r37, 784, %r2;
	mul.wide.u32 	%rd33, %r26, 4;
	add.s64 	%rd34, %rd2, %rd33;
	ld.global.f32 	%f82, [%rd34];
	mul.wide.u32 	%rd35, %r27, 4;
	add.s64 	%rd36, %rd1, %rd35;
	ld.global.f32 	%f83, [%rd36];
	fma.rn.f32 	%f84, %f82, %f83, %f111;
	add.f32 	%f85, %f110, %f82;
	add.s32 	%r28, %r26, 128;
	add.s32 	%r29, %r27, 784;
	mul.wide.u32 	%rd37, %r28, 4;
	add.s64 	%rd38, %rd2, %rd37;
	ld.global.f32 	%f86, [%rd38];
	mul.wide.u32 	%rd39, %r29, 4;
	add.s64 	%rd40, %rd1, %rd39;
	ld.global.f32 	%f87, [%rd40];
	fma.rn.f32 	%f111, %f86, %f87, %f84;
	add.f32 	%f88, %f85, %f86;
	selp.f32 	%f110, %f88, %f110, %p10;
	add.s32 	%r37, %r37, 2;
$L__BB9_10:
	and.b32  	%r30, %r14, 1;
	setp.eq.b32 	%p11, %r30, 1;
	not.pred 	%p12, %p11;
	@%p12 bra 	$L__BB9_12;
	setp.eq.s32 	%p13, %r2, 0;
	shl.b32 	%r31, %r37, 7;
	add.s32 	%r32, %r31, %r1;
	mad.lo.s32 	%r33, %r37, 784, %r2;
	mul.wide.u32 	%rd41, %r32, 4;
	add.s64 	%rd42, %rd2, %rd41;
	ld.global.f32 	%f89, [%rd42];
	mul.wide.u32 	%rd43, %r33, 4;
	add.s64 	%rd44, %rd1, %rd43;
	ld.global.f32 	%f90, [%rd44];
	fma.rn.f32 	%f111, %f89, %f90, %f111;
	add.f32 	%f91, %f110, %f89;
	selp.f32 	%f110, %f91, %f110, %p13;
$L__BB9_12:
	mul.f32 	%f112, %f111, 0fBBE56042;
	mul.f32 	%f113, %f110, 0fBBE56042;
$L__BB9_13:
	mad.lo.s32 	%r34, %r1, 784, %r2;
	ld.global.u64 	%rd45, [%rd3];
	mul.wide.u32 	%rd46, %r34, 4;
	add.s64 	%rd47, %rd45, %rd46;
	cvt.rn.f32.s32 	%f29, %r14;
	div.rn.f32 	%f92, %f112, %f29;
	atom.add.f32 	%f93, [%rd47], %f92;
	setp.ne.s32 	%p14, %r2, 0;
	@%p14 bra 	$L__BB9_15;
	ld.global.u64 	%rd48, [%rd3+16];
	mul.wide.u32 	%rd49, %r1, 4;
	add.s64 	%rd50, %rd48, %rd49;
	div.rn.f32 	%f94, %f113, %f29;
	atom.add.f32 	%f95, [%rd50], %f94;
$L__BB9_15:
	ret;

}
	// .globl	_Z19updateWeights2BatchP19NeuralNetworkDevicePfS1_i
.visible .entry _Z19updateWeights2BatchP19NeuralNetworkDevicePfS1_i(
	.param .u64 .ptr .align 1 _Z19updateWeights2BatchP19NeuralNetworkDevicePfS1_i_param_0,
	.param .u64 .ptr .align 1 _Z19updateWeights2BatchP19NeuralNetworkDevicePfS1_i_param_1,
	.param .u64 .ptr .align 1 _Z19updateWeights2BatchP19NeuralNetworkDevicePfS1_i_param_2,
	.param .u32 _Z19updateWeights2BatchP19NeuralNetworkDevicePfS1_i_param_3
)
{
	.reg .pred 	%p<15>;
	.reg .b32 	%r<40>;
	.reg .b32 	%f<114>;
	.reg .b64 	%rd<53>;

	ld.param.u64 	%rd10, [_Z19updateWeights2BatchP19NeuralNetworkDevicePfS1_i_param_0];
	ld.param.u64 	%rd11, [_Z19updateWeights2BatchP19NeuralNetworkDevicePfS1_i_param_1];
	ld.param.u64 	%rd12, [_Z19updateWeights2BatchP19NeuralNetworkDevicePfS1_i_param_2];
	ld.param.u32 	%r14, [_Z19updateWeights2BatchP19NeuralNetworkDevicePfS1_i_param_3];
	cvta.to.global.u64 	%rd1, %rd11;
	cvta.to.global.u64 	%rd2, %rd12;
	cvta.to.global.u64 	%rd3, %rd10;
	mov.u32 	%r1, %ctaid.x;
	mov.u32 	%r2, %tid.x;
	setp.lt.s32 	%p1, %r14, 1;
	mov.f32 	%f112, 0f80000000;
	mov.f32 	%f113, %f112;
	@%p1 bra 	$L__BB10_13;
	and.b32  	%r3, %r14, 7;
	setp.lt.u32 	%p2, %r14, 8;
	mov.f32 	%f110, 0f00000000;
	mov.b32 	%r38, 0;
	mov.f32 	%f111, %f110;
	@%p2 bra 	$L__BB10_4;
	and.b32  	%r38, %r14, 2147483640;
	neg.s32 	%r36, %r38;
	mul.wide.u32 	%rd13, %r2, 4;
	add.s64 	%rd14, %rd13, %rd1;
	add.s64 	%rd52, %rd14, 2048;
	mul.wide.u32 	%rd15, %r1, 4;
	add.s64 	%rd16, %rd15, %rd2;
	add.s64 	%rd51, %rd16, 160;
	mov.f32 	%f110, 0f00000000;
$L__BB10_3:
	.pragma "nounroll";
	setp.eq.s32 	%p3, %r2, 0;
	ld.global.f32 	%f34, [%rd51+-160];
	ld.global.f32 	%f35, [%rd52+-2048];
	fma.rn.f32 	%f36, %f34, %f35, %f111;
	add.f32 	%f37, %f110, %f34;
	ld.global.f32 	%f38, [%rd51+-120];
	ld.global.f32 	%f39, [%rd52+-1536];
	fma.rn.f32 	%f40, %f38, %f39, %f36;
	add.f32 	%f41, %f37, %f38;
	ld.global.f32 	%f42, [%rd51+-80];
	ld.global.f32 	%f43, [%rd52+-1024];
	fma.rn.f32 	%f44, %f42, %f43, %f40;
	add.f32 	%f45, %f41, %f42;
	ld.global.f32 	%f46, [%rd51+-40];
	ld.global.f32 	%f47, [%rd52+-512];
	fma.rn.f32 	%f48, %f46, %f47, %f44;
	add.f32 	%f49, %f45, %f46;
	ld.global.f32 	%f50, [%rd51];
	ld.global.f32 	%f51, [%rd52];
	fma.rn.f32 	%f52, %f50, %f51, %f48;
	add.f32 	%f53, %f49, %f50;
	ld.global.f32 	%f54, [%rd51+40];
	ld.global.f32 	%f55, [%rd52+512];
	fma.rn.f32 	%f56, %f54, %f55, %f52;
	add.f32 	%f57, %f53, %f54;
	ld.global.f32 	%f58, [%rd51+80];
	ld.global.f32 	%f59, [%rd52+1024];
	fma.rn.f32 	%f60, %f58, %f59, %f56;
	add.f32 	%f61, %f57, %f58;
	ld.global.f32 	%f62, [%rd51+120];
	ld.global.f32 	%f63, [%rd52+1536];
	fma.rn.f32 	%f111, %f62, %f63, %f60;
	add.f32 	%f64, %f61, %f62;
	selp.f32 	%f110, %f64, %f110, %p3;
	add.s32 	%r36, %r36, 8;
	add.s64 	%rd52, %rd52, 4096;
	add.s64 	%rd51, %rd51, 320;
	setp.ne.s32 	%p4, %r36, 0;
	@%p4 bra 	$L__BB10_3;
$L__BB10_4:
	setp.eq.s32 	%p5, %r3, 0;
	@%p5 bra 	$L__BB10_12;
	and.b32  	%r9, %r14, 3;
	setp.lt.u32 	%p6, %r3, 4;
	@%p6 bra 	$L__BB10_7;
	setp.eq.s32 	%p7, %r2, 0;
	shl.b32 	%r16, %r38, 7;
	add.s32 	%r17, %r16, %r2;
	mad.lo.s32 	%r18, %r38, 10, %r1;
	mul.wide.u32 	%rd17, %r18, 4;
	add.s64 	%rd18, %rd2, %rd17;
	ld.global.f32 	%f66, [%rd18];
	mul.wide.u32 	%rd19, %r17, 4;
	add.s64 	%rd20, %rd1, %rd19;
	ld.global.f32 	%f67, [%rd20];
	fma.rn.f32 	%f68, %f66, %f67, %f111;
	add.f32 	%f69, %f110, %f66;
	add.s32 	%r19, %r17, 128;
	add.s32 	%r20, %r18, 10;
	mul.wide.u32 	%rd21, %r20, 4;
	add.s64 	%rd22, %rd2, %rd21;
	ld.global.f32 	%f70, [%rd22];
	mul.wide.u32 	%rd23, %r19, 4;
	add.s64 	%rd24, %rd1, %rd23;
	ld.global.f32 	%f71, [%rd24];
	fma.rn.f32 	%f72, %f70, %f71, %f68;
	add.f32 	%f73, %f69, %f70;
	add.s32 	%r21, %r17, 256;
	add.s32 	%r22, %r18, 20;
	mul.wide.u32 	%rd25, %r22, 4;
	add.s64 	%rd26, %rd2, %rd25;
	ld.global.f32 	%f74, [%rd26];
	mul.wide.u32 	%rd27, %r21, 4;
	add.s64 	%rd28, %rd1, %rd27;
	ld.global.f32 	%f75, [%rd28];
	fma.rn.f32 	%f76, %f74, %f75, %f72;
	add.f32 	%f77, %f73, %f74;
	add.s32 	%r23, %r17, 384;
	add.s32 	%r24, %r18, 30;
	mul.wide.u32 	%rd29, %r24, 4;
	add.s64 	%rd30, %rd2, %rd29;
	ld.global.f32 	%f78, [%rd30];
	mul.wide.u32 	%rd31, %r23, 4;
	add.s64 	%rd32, %rd1, %rd31;
	ld.global.f32 	%f79, [%rd32];
	fma.rn.f32 	%f111, %f78, %f79, %f76;
	add.f32 	%f80, %f77, %f78;
	selp.f32 	%f110, %f80, %f110, %p7;
	add.s32 	%r38, %r38, 4;
$L__BB10_7:
	setp.eq.s32 	%p8, %r9, 0;
	@%p8 bra 	$L__BB10_12;
	setp.eq.s32 	%p9, %r9, 1;
	@%p9 bra 	$L__BB10_10;
	setp.eq.s32 	%p10, %r2, 0;
	shl.b32 	%r25, %r38, 7;
	add.s32 	%r26, %r25, %r2;
	mad.lo.s32 	%r27, %r38, 10, %r1;
	mul.wide.u32 	%rd33, %r27, 4;
	add.s64 	%rd34, %rd2, %rd33;
	ld.global.f32 	%f82, [%rd34];
	mul.wide.u32 	%rd35, %r26, 4;
	add.s64 	%rd36, %rd1, %rd35;
	ld.global.f32 	%f83, [%rd36];
	fma.rn.f32 	%f84, %f82, %f83, %f111;
	add.f32 	%f85, %f110, %f82;
	add.s32 	%r28, %r26, 128;
	add.s32 	%r29, %r27, 10;
	mul.wide.u32 	%rd37, %r29, 4;
	add.s64 	%rd38, %rd2, %rd37;
	ld.global.f32 	%f86, [%rd38];
	mul.wide.u32 	%rd39, %r28, 4;
	add.s64 	%rd40, %rd1, %rd39;
	ld.global.f32 	%f87, [%rd40];
	fma.rn.f32 	%f111, %f86, %f87, %f84;
	add.f32 	%f88, %f85, %f86;
	selp.f32 	%f110, %f88, %f110, %p10;
	add.s32 	%r38, %r38, 2;
$L__BB10_10:
	and.b32  	%r30, %r14, 1;
	setp.eq.b32 	%p11, %r30, 1;
	not.pred 	%p12, %p11;
	@%p12 bra 	$L__BB10_12;
	setp.eq.s32 	%p13, %r2, 0;
	shl.b32 	%r31, %r38, 7;
	add.s32 	%r32, %r31, %r2;
	mad.lo.s32 	%r33, %r38, 10, %r1;
	mul.wide.u32 	%rd41, %r33, 4;
	add.s64 	%rd42, %rd2, %rd41;
	ld.global.f32 	%f89, [%rd42];
	mul.wide.u32 	%rd43, %r32, 4;
	add.s64 	%rd44, %rd1, %rd43;
	ld.global.f32 	%f90, [%rd44];
	fma.rn.f32 	%f111, %f89, %f90, %f111;
	add.f32 	%f91, %f110, %f89;
	selp.f32 	%f110, %f91, %f110, %p13;
$L__BB10_12:
	mul.f32 	%f112, %f111, 0fBBE56042;
	mul.f32 	%f113, %f110, 0fBBE56042;
$L__BB10_13:
	shl.b32 	%r34, %r1, 7;
	add.s32 	%r35, %r34, %r2;
	ld.global.u64 	%rd45, [%rd3+8];
	mul.wide.u32 	%rd46, %r35, 4;
	add.s64 	%rd47, %rd45, %rd46;
	cvt.rn.f32.s32 	%f29, %r14;
	div.rn.f32 	%f92, %f112, %f29;
	atom.add.f32 	%f93, [%rd47], %f92;
	setp.ne.s32 	%p14, %r2, 0;
	@%p14 bra 	$L__BB10_15;
	ld.global.u64 	%rd48, [%rd3+24];
	mul.wide.u32 	%rd49, %r1, 4;
	add.s64 	%rd50, %rd48, %rd49;
	div.rn.f32 	%f94, %f113, %f29;
	atom.add.f32 	%f95, [%rd50], %f94;
$L__BB10_15:
	ret;

}


// ===== COMPILED SASS (sm_100) =====

	.target	sm_100

	.elftype	@"ET_EXEC"


//--------------------- .note.nv.tkinfo           --------------------------
	.section	.note.nv.tkinfo,"",@"SHT_NOTE"
	.sectionflags	@"SHF_NOTE_NV_TKINFO"
	.tkinfo
        /*0018*/ 	.word	0x00000002
        /*0030*/ 	.string	""
        /*0030*/ 	.string	"ptxas"
        /*0030*/ 	.string	"Cuda compilation tools, release 13.0, V13.0.88"
        /*0030*/ 	.string	"Build cuda_13.0.r13.0/compiler.36424714_0"
        /*0030*/ 	.string	"-arch sm_100 -m 64 "



//--------------------- .note.nv.cuinfo           --------------------------
	.section	.note.nv.cuinfo,"",@"SHT_NOTE"
	.sectionflags	@"SHF_NOTE_NV_CUINFO"
        /*0018*/ 	.short	0x0002
        /*001a*/ 	.short	0x0064
        /*001c*/ 	.short	0x0082
	.zero		2


//--------------------- .nv.info                  --------------------------
	.section	.nv.info,"",@"SHT_CUDA_INFO"
	.align	4


	//----- nvinfo : EIATTR_REGCOUNT
	.align		4
        /*0000*/ 	.byte	0x04, 0x2f
        /*0002*/ 	.short	(.L_11 - .L_10)
	.align		4
.L_10:
        /*0004*/ 	.word	index@(_Z7init_W1Pf)
        /*0008*/ 	.word	0x00000020


	//----- nvinfo : EIATTR_FRAME_SIZE
	.align		4
.L_11:
        /*000c*/ 	.byte	0x04, 0x11
        /*000e*/ 	.short	(.L_13 - .L_12)
	.align		4
.L_12:
        /*0010*/ 	.word	index@(_Z7init_W1Pf)
        /*0014*/ 	.word	0x00000030


	//----- nvinfo : EIATTR_REGCOUNT
	.align		4
.L_13:
        /*0018*/ 	.byte	0x04, 0x2f
        /*001a*/ 	.short	(.L_15 - .L_14)
	.align		4
.L_14:
        /*001c*/ 	.word	index@(_Z7init_W2Pf)
        /*0020*/ 	.word	0x00000020


	//----- nvinfo : EIATTR_FRAME_SIZE
	.align		4
.L_15:
        /*0024*/ 	.byte	0x04, 0x11
        /*0026*/ 	.short	(.L_17 - .L_16)
	.align		4
.L_16:
        /*0028*/ 	.word	index@(_Z7init_W2Pf)
        /*002c*/ 	.word	0x00000030


	//----- nvinfo : EIATTR_REGCOUNT
	.align		4
.L_17:
        /*0030*/ 	.byte	0x04, 0x2f
        /*0032*/ 	.short	(.L_19 - .L_18)
	.align		4
.L_18:
        /*0034*/ 	.word	index@(_Z11init_hiddenP19NeuralNetworkDevicePf)
        /*0038*/ 	.word	0x0000000c


	//----- nvinfo : EIATTR_FRAME_SIZE
	.align		4
.L_19:
        /*003c*/ 	.byte	0x04, 0x11
        /*003e*/ 	.short	(.L_21 - .L_20)
	.align		4
.L_20:
        /*0040*/ 	.word	index@(_Z11init_hiddenP19NeuralNetworkDevicePf)
        /*0044*/ 	.word	0x00000000


	//----- nvinfo : EIATTR_REGCOUNT
	.align		4
.L_21:
        /*0048*/ 	.byte	0x04, 0x2f
        /*004a*/ 	.short	(.L_23 - .L_22)
	.align		4
.L_22:
        /*004c*/ 	.word	index@(_Z23hiddenLayerForwardBatchP19NeuralNetworkDevicePfS1_)
        /*0050*/ 	.word	0x00000022


	//----- nvinfo : EIATTR_FRAME_SIZE
	.align		4
.L_23:
        /*0054*/ 	.byte	0x04, 0x11
        /*0056*/ 	.short	(.L_25 - .L_24)
	.align		4
.L_24:
        /*0058*/ 	.word	index@(_Z23hiddenLayerForwardBatchP19NeuralNetworkDevicePfS1_)
        /*005c*/ 	.word	0x00000000


	//----- nvinfo : EIATTR_REGCOUNT
	.align		4
.L_25:
        /*0060*/ 	.byte	0x04, 0x2f
        /*0062*/ 	.short	(.L_27 - .L_26)
	.align		4
.L_26:
        /*0064*/ 	.word	index@(_Z6relu_dPf)
        /*0068*/ 	.word	0x00000008


	//----- nvinfo : EIATTR_FRAME_SIZE
	.align		4
.L_27:
        /*006c*/ 	.byte	0x04, 0x11
        /*006e*/ 	.short	(.L_29 - .L_28)
	.align		4
.L_28:
        /*0070*/ 	.word	index@(_Z6relu_dPf)
        /*0074*/ 	.word	0x00000000


	//----- nvinfo : EIATTR_REGCOUNT
	.align		4
.L_29:
        /*0078*/ 	.byte	0x04, 0x2f
        /*007a*/ 	.short	(.L_31 - .L_30)
	.align		4
.L_30:
        /*007c*/ 	.word	index@(_Z23outputLayerForwardBatchP19NeuralNetworkDevicePfS1_)
        /*0080*/ 	.word	0x00000024


	//----- nvinfo : EIATTR_FRAME_SIZE
	.align		4
.L_31:
        /*0084*/ 	.byte	0x04, 0x11
        /*0086*/ 	.short	(.L_33 - .L_32)
	.align		4
.L_32:
        /*0088*/ 	.word	index@(_Z23outputLayerForwardBatchP19NeuralNetworkDevicePfS1_)
        /*008c*/ 	.word	0x00000000


	//----- nvinfo : EIATTR_REGCOUNT
	.align		4
.L_33:
        /*0090*/ 	.byte	0x04, 0x2f
        /*0092*/ 	.short	(.L_35 - .L_34)
	.align		4
.L_34:
        /*0094*/ 	.word	index@(_Z13softmax_batchPf)
        /*0098*/ 	.word	0x00000020


	//----- nvinfo : EIATTR_FRAME_SIZE
	.align		4
.L_35:
        /*009c*/ 	.byte	0x04, 0x11
        /*009e*/ 	.short	(.L_37 - .L_36)
	.align		4
.L_36:
        /*00a0*/ 	.word	index@($__internal_2_$__cuda_sm3x_div_rn_noftz_f32_slowpath)
        /*00a4*/ 	.word	0x00000000


	//----- nvinfo : EIATTR_FRAME_SIZE
	.align		4
.L_37:
        /*00a8*/ 	.byte	0x04, 0x11
        /*00aa*/ 	.short	(.L_39 - .L_38)
	.align		4
.L_38:
        /*00ac*/ 	.word	index@(_Z13softmax_batchPf)
        /*00b0*/ 	.word	0x00000000


	//----- nvinfo : EIATTR_REGCOUNT
	.align		4
.L_39:
        /*00b4*/ 	.byte	0x04, 0x2f
        /*00b6*/ 	.short	(.L_41 - .L_40)
	.align		4
.L_40:
        /*00b8*/ 	.word	index@(_Z18layerGradientBatchPfS_S_)
        /*00bc*/ 	.word	0x0000000c


	//----- nvinfo : EIATTR_FRAME_SIZE
	.align		4
.L_41:
        /*00c0*/ 	.byte	0x04, 0x11
        /*00c2*/ 	.short	(.L_43 - .L_42)
	.align		4
.L_42:
        /*00c4*/ 	.word	index@(_Z18layerGradientBatchPfS_S_)
        /*00c8*/ 	.word	0x00000000


	//----- nvinfo : EIATTR_REGCOUNT
	.align		4
.L_43:
        /*00cc*/ 	.byte	0x04, 0x2f
        /*00ce*/ 	.short	(.L_45 - .L_44)
	.align		4
.L_44:
        /*00d0*/ 	.word	index@(_Z24hiddenLayerGradientBatchP19NeuralNetworkDevicePfS1_S1_)
        /*00d4*/ 	.word	0x00000020


	//----- nvinfo : EIATTR_FRAME_SIZE
	.align		4
.L_45:
        /*00d8*/ 	.byte	0x04, 0x11
        /*00da*/ 	.short	(.L_47 - .L_46)
	.align		4
.L_46:
        /*00dc*/ 	.word	index@(_Z24hiddenLayerGradientBatchP19NeuralNetworkDevicePfS1_S1_)
        /*00e0*/ 	.word	0x00000000


	//----- nvinfo : EIATTR_REGCOUNT
	.align		4
.L_47:
        /*00e4*/ 	.byte	0x04, 0x2f
        /*00e6*/ 	.short	(.L_49 - .L_48)
	.align		4
.L_48:
        /*00e8*/ 	.word	index@(_Z19updateWeights1BatchP19NeuralNetworkDevicePfS1_i)
        /*00ec*/ 	.word	0x00000020


	//----- nvinfo : EIATTR_FRAME_SIZE
	.align		4
.L_49:
        /*00f0*/ 	.byte	0x04, 0x11
        /*00f2*/ 	.short	(.L_51 - .L_50)
	.align		4
.L_50:
        /*00f4*/ 	.word	index@($__internal_1_$__cuda_sm3x_div_rn_noftz_f32_slowpath)
        /*00f8*/ 	.word	0x00000000


	//----- nvinfo : EIATTR_FRAME_SIZE
	.align		4
.L_51:
        /*00fc*/ 	.byte	0x04, 0x11
        /*00fe*/ 	.short	(.L_53 - .L_52)
	.align		4
.L_52:
        /*0100*/ 	.word	index@(_Z19updateWeights1BatchP19NeuralNetworkDevicePfS1_i)
        /*0104*/ 	.word	0x00000000


	//----- nvinfo : EIATTR_REGCOUNT
	.align		4
.L_53:
        /*0108*/ 	.byte	0x04, 0x2f
        /*010a*/ 	.short	(.L_55 - .L_54)
	.align		4
.L_54:
        /*010c*/ 	.word	index@(_Z19updateWeights2BatchP19NeuralNetworkDevicePfS1_i)
        /*0110*/ 	.word	0x00000020


	//----- nvinfo : EIATTR_FRAME_SIZE
	.align		4
.L_55:
        /*0114*/ 	.byte	0x04, 0x11
        /*0116*/ 	.short	(.L_57 - .L_56)
	.align		4
.L_56:
        /*0118*/ 	.word	index@($__internal_0_$__cuda_sm3x_div_rn_noftz_f32_slowpath)
        /*011c*/ 	.word	0x00000000


	//----- nvinfo : EIATTR_FRAME_SIZE
	.align		4
.L_57:
        /*0120*/ 	.byte	0x04, 0x11
        /*0122*/ 	.short	(.L_59 - .L_58)
	.align		4
.L_58:
        /*0124*/ 	.word	index@(_Z19updateWeights2BatchP19NeuralNetworkDevicePfS1_i)
        /*0128*/ 	.word	0x00000000


	//----- nvinfo : EIATTR_MIN_STACK_SIZE
	.align		4
.L_59:
        /*012c*/ 	.byte	0x04, 0x12
        /*012e*/ 	.short	(.L_61 - .L_60)
	.align		4
.L_60:
        /*0130*/ 	.word	index@(_Z19updateWeights2BatchP19NeuralNetworkDevicePfS1_i)
        /*0134*/ 	.word	0x00000000


	//----- nvinfo : EIATTR_MIN_STACK_SIZE
	.align		4
.L_61:
        /*0138*/ 	.byte	0x04, 0x12
        /*013a*/ 	.short	(.L_63 - .L_62)
	.align		4
.L_62:
        /*013c*/ 	.word	index@(_Z19updateWeights1BatchP19NeuralNetworkDevicePfS1_i)
        /*0140*/ 	.word	0x00000000


	//----- nvinfo : EIATTR_MIN_STACK_SIZE
	.align		4
.L_63:
        /*0144*/ 	.byte	0x04, 0x12
        /*0146*/ 	.short	(.L_65 - .L_64)
	.align		4
.L_64:
        /*0148*/ 	.word	index@(_Z24hiddenLayerGradientBatchP19NeuralNetworkDevicePfS1_S1_)
        /*014c*/ 	.word	0x00000000


	//----- nvinfo : EIATTR_MIN_STACK_SIZE
	.align		4
.L_65:
        /*0150*/ 	.byte	0x04, 0x12
        /*0152*/ 	.short	(.L_67 - .L_66)
	.align		4
.L_66:
        /*0154*/ 	.word	index@(_Z18layerGradientBatchPfS_S_)
        /*0158*/ 	.word	0x00000000


	//----- nvinfo : EIATTR_MIN_STACK_SIZE
	.align		4
.L_67:
        /*015c*/ 	.byte	0x04, 0x12
        /*015e*/ 	.short	(.L_69 - .L_68)
	.align		4
.L_68:
        /*0160*/ 	.word	index@(_Z13softmax_batchPf)
        /*0164*/ 	.word	0x00000000


	//----- nvinfo : EIATTR_MIN_STACK_SIZE
	.align		4
.L_69:
        /*0168*/ 	.byte	0x04, 0x12
        /*016a*/ 	.short	(.L_71 - .L_70)
	.align		4
.L_70:
        /*016c*/ 	.word	index@(_Z23outputLayerForwardBatchP19NeuralNetworkDevicePfS1_)
        /*0170*/ 	.word	0x00000000


	//----- nvinfo : EIATTR_MIN_STACK_SIZE
	.align		4
.L_71:
        /*0174*/ 	.byte	0x04, 0x12
        /*0176*/ 	.short	(.L_73 - .L_72)
	.align		4
.L_72:
        /*0178*/ 	.word	index@(_Z6relu_dPf)
        /*017c*/ 	.word	0x00000000


	//----- nvinfo : EIATTR_MIN_STACK_SIZE
	.align		4
.L_73:
        /*0180*/ 	.byte	0x04, 0x12
        /*0182*/ 	.short	(.L_75 - .L_74)
	.align		4
.L_74:
        /*0184*/ 	.word	index@(_Z23hiddenLayerForwardBatchP19NeuralNetworkDevicePfS1_)
        /*0188*/ 	.word	0x00000000


	//----- nvinfo : EIATTR_MIN_STACK_SIZE
	.align		4
.L_75:
        /*018c*/ 	.byte	0x04, 0x12
        /*018e*/ 	.short	(.L_77 - .L_76)
	.align		4
.L_76:
        /*0190*/ 	.word	index@(_Z11init_hiddenP19NeuralNetworkDevicePf)
        /*0194*/ 	.word	0x00000000


	//----- nvinfo : EIATTR_MIN_STACK_SIZE
	.align		4
.L_77:
        /*0198*/ 	.byte	0x04, 0x12
        /*019a*/ 	.short	(.L_79 - .L_78)
	.align		4
.L_78:
        /*019c*/ 	.word	index@(_Z7init_W2Pf)
        /*01a0*/ 	.word	0x00000030


	//----- nvinfo : EIATTR_MIN_STACK_SIZE
	.align		4
.L_79:
        /*01a4*/ 	.byte	0x04, 0x12
        /*01a6*/ 	.short	(.L_81 - .L_80)
	.align		4
.L_80:
        /*01a8*/ 	.word	index@(_Z7init_W1Pf)
        /*01ac*/ 	.word	0x00000030
.L_81:


//--------------------- .nv.compat                --------------------------
	.section	.nv.compat,"",@"SHT_CUDA_COMPAT_INFO"
	.align	4
        /*0000*/ 	.byte	0x02, 0x09, 0x00, 0x00, 0x02, 0x02, 0x01, 0x00, 0x02, 0x05, 0x05, 0x00, 0x03, 0x07, 0x01, 0x01
        /*0010*/ 	.byte	0x02, 0x03, 0x00, 0x00, 0x02, 0x06, 0x01, 0x00, 0x04, 0x0b, 0x08, 0x00, 0x01, 0x00, 0x00, 0x00
        /*0020*/ 	.byte	0x00, 0x00, 0x00, 0x00


//--------------------- .nv.info._Z19updateWeights2BatchP19NeuralNetworkDevicePfS1_i --------------------------
	.section	.nv.info._Z19updateWeights2BatchP19NeuralNetworkDevicePfS1_i,"",@"SHT_CUDA_INFO"
	.sectionflags	@""
	.align	4


	//----- nvinfo : EIATTR_CUDA_API_VERSION
	.align		4
        /*0000*/ 	.byte	0x04, 0x37
        /*0002*/ 	.short	(.L_83 - .L_82)
.L_82:
        /*0004*/ 	.word	0x00000082


	//----- nvinfo : EIATTR_KPARAM_INFO
	.align		4
.L_83:
        /*0008*/ 	.byte	0x04, 0x17
        /*000a*/ 	.short	(.L_85 - .L_84)
.L_84:
        /*000c*/ 	.word	0x00000000
        /*0010*/ 	.short	0x0003
        /*0012*/ 	.short	0x0018
        /*0014*/ 	.byte	0x00, 0xf0, 0x11, 0x00


	//----- nvinfo : EIATTR_KPARAM_INFO
	.align		4
.L_85:
        /*0018*/ 	.byte	0x04, 0x17
        /*001a*/ 	.short	(.L_87 - .L_86)
.L_86:
        /*001c*/ 	.word	0x00000000
        /*0020*/ 	.short	0x0002
        /*0022*/ 	.short	0x0010
        /*0024*/ 	.byte	0x00, 0xf5, 0x21, 0x00


	//----- nvinfo : EIATTR_KPARAM_INFO
	.align		4
.L_87:
        /*0028*/ 	.byte	0x04, 0x17
        /*002a*/ 	.short	(.L_89 - .L_88)
.L_88:
        /*002c*/ 	.word	0x00000000
        /*0030*/ 	.short	0x0001
        /*0032*/ 	.short	0x0008
        /*0034*/ 	.byte	0x00, 0xf5, 0x21, 0x00


	//----- nvinfo : EIATTR_KPARAM_INFO
	.align		4
.L_89:
        /*0038*/ 	.byte	0x04, 0x17
        /*003a*/ 	.short	(.L_91 - .L_90)
.L_90:
        /*003c*/ 	.word	0x00000000
        /*0040*/ 	.short	0x0000
        /*0042*/ 	.short	0x0000
        /*0044*/ 	.byte	0x00, 0xf5, 0x21, 0x00


	//----- nvinfo : EIATTR_SPARSE_MMA_MASK
	.align		4
.L_91:
        /*0048*/ 	.byte	0x03, 0x50
        /*004a*/ 	.short	0x0000


	//----- nvinfo : EIATTR_MAXREG_COUNT
	.align		4
        /*004c*/ 	.byte	0x03, 0x1b
        /*004e*/ 	.short	0x00ff


	//----- nvinfo : EIATTR_MERCURY_ISA_VERSION
	.align		4
        /*0050*/ 	.byte	0x03, 0x5f
        /*0052*/ 	.short	0x0101


	//----- nvinfo : EIATTR_VRC_CTA_INIT_COUNT
	.align		4
        /*0054*/ 	.byte	0x02, 0x4a
	.zero		1
	.zero		1


	//----- nvinfo : EIATTR_EXIT_INSTR_OFFSETS
	.align		4
        /*0058*/ 	.byte	0x04, 0x1c
        /*005a*/ 	.short	(.L_93 - .L_92)


	//   ....[0]....
.L_92:
        /*005c*/ 	.word	0x00000be0


	//   ....[1]....
        /*0060*/ 	.word	0x00000d10


	//   ....[2]....
        /*0064*/ 	.word	0x00000d90


	//   ....[3]....
        /*0068*/ 	.word	0x00000e10


	//   ....[4]....
        /*006c*/ 	.word	0x00000e50


	//----- nvinfo : EIATTR_CRS_STACK_SIZE
	.align		4
.L_93:
        /*0070*/ 	.byte	0x04, 0x1e
        /*0072*/ 	.short	(.L_95 - .L_94)
.L_94:
        /*0074*/ 	.word	0x00000000


	//----- nvinfo : EIATTR_CBANK_PARAM_SIZE
	.align		4
.L_95:
        /*0078*/ 	.byte	0x03, 0x19
        /*007a*/ 	.short	0x001c


	//----- nvinfo : EIATTR_PARAM_CBANK
	.align		4
        /*007c*/ 	.byte	0x04, 0x0a
        /*007e*/ 	.short	(.L_97 - .L_96)
	.align		4
.L_96:
        /*0080*/ 	.word	index@(.nv.constant0._Z19updateWeights2BatchP19NeuralNetworkDevicePfS1_i)
        /*0084*/ 	.short	0x0380
        /*0086*/ 	.short	0x001c


	//----- nvinfo : EIATTR_SW_WAR
	.align		4
.L_97:
        /*0088*/ 	.byte	0x04, 0x36
        /*008a*/ 	.short	(.L_99 - .L_98)
.L_98:
        /*008c*/ 	.word	0x00000008
.L_99:


//--------------------- .nv.info._Z19updateWeights1BatchP19NeuralNetworkDevicePfS1_i --------------------------
	.section	.nv.info._Z19updateWeights1BatchP19NeuralNetworkDevicePfS1_i,"",@"SHT_CUDA_INFO"
	.sectionflags	@""
	.align	4


	//----- nvinfo : EIATTR_CUDA_API_VERSION
	.align		4
        /*0000*/ 	.byte	0x04, 0x37
        /*0002*/ 	.short	(.L_101 - .L_100)
.L_100:
        /*0004*/ 	.word	0x00000082


	//----- nvinfo : EIATTR_KPARAM_INFO
	.align		4
.L_101:
        /*0008*/ 	.byte	0x04, 0x17
        /*000a*/ 	.short	(.L_103 - .L_102)
.L_102:
        /*000c*/ 	.word	0x00000000
        /*0010*/ 	.short	0x0003
        /*0012*/ 	.short	0x0018
        /*0014*/ 	.byte	0x00, 0xf0, 0x11, 0x00


	//----- nvinfo : EIATTR_KPARAM_INFO
	.align		4
.L_103:
        /*0018*/ 	.byte	0x04, 0x17
        /*001a*/ 	.short	(.L_105 - .L_104)
.L_104:
        /*001c*/ 	.word	0x00000000
        /*0020*/ 	.short	0x0002
        /*0022*/ 	.short	0x0010
        /*0024*/ 	.byte	0x00, 0xf5, 0x21, 0x00


	//----- nvinfo : EIATTR_KPARAM_INFO
	.align		4
.L_105:
        /*0028*/ 	.byte	0x04, 0x17
        /*002a*/ 	.short	(.L_107 - .L_106)
.L_106:
        /*002c*/ 	.word	0x00000000
        /*0030*/ 	.short	0x0001
        /*0032*/ 	.short	0x0008
        /*0034*/ 	.byte	0x00, 0xf5, 0x21, 0x00


	//----- nvinfo : EIATTR_KPARAM_INFO
	.align		4
.L_107:
        /*0038*/ 	.byte	0x04, 0x17
        /*003a*/ 	.short	(.L_109 - .L_108)
.L_108:
        /*003c*/ 	.word	0x00000000
        /*0040*/ 	.short	0x0000
        /*0042*/ 	.short	0x0000
        /*0044*/ 	.byte	0x00, 0xf5, 0x21, 0x00


	//----- nvinfo : EIATTR_SPARSE_MMA_MASK
	.align		4
.L_109:
        /*0048*/ 	.byte	0x03, 0x50
        /*004a*/ 	.short	0x0000


	//----- nvinfo : EIATTR_MAXREG_COUNT
	.align		4
        /*004c*/ 	.byte	0x03, 0x1b
        /*004e*/ 	.short	0x00ff


	//----- nvinfo : EIATTR_MERCURY_ISA_VERSION
	.align		4
        /*0050*/ 	.byte	0x03, 0x5f
        /*0052*/ 	.short	0x0101


	//----- nvinfo : EIATTR_VRC_CTA_INIT_COUNT
	.align		4
        /*0054*/ 	.byte	0x02, 0x4a
	.zero		1
	.zero		1


	//----- nvinfo : EIATTR_EXIT_INSTR_OFFSETS
	.align		4
        /*0058*/ 	.byte	0x04, 0x1c
        /*005a*/ 	.short	(.L_111 - .L_110)


	//   ....[0]....
.L_110:
        /*005c*/ 	.word	0x00000be0


	//   ....[1]....
        /*0060*/ 	.word	0x00000d10


	//   ....[2]....
        /*0064*/ 	.word	0x00000d90


	//   ....[3]....
        /*0068*/ 	.word	0x00000e10


	//   ....[4]....
        /*006c*/ 	.word	0x00000e50


	//----- nvinfo : EIATTR_CRS_STACK_SIZE
	.align		4
.L_111:
        /*0070*/ 	.byte	0x04, 0x1e
        /*0072*/ 	.short	(.L_113 - .L_112)
.L_112:
        /*0074*/ 	.word	0x00000000


	//----- nvinfo : EIATTR_CBANK_PARAM_SIZE
	.align		4
.L_113:
        /*0078*/ 	.byte	0x03, 0x19
        /*007a*/ 	.short	0x001c


	//----- nvinfo : EIATTR_PARAM_CBANK
	.align		4
        /*007c*/ 	.byte	0x04, 0x0a
        /*007e*/ 	.short	(.L_115 - .L_114)
	.align		4
.L_114:
        /*0080*/ 	.word	index@(.nv.constant0._Z19updateWeights1BatchP19NeuralNetworkDevicePfS1_i)
        /*0084*/ 	.short	0x0380
        /*0086*/ 	.short	0x001c


	//----- nvinfo : EIATTR_SW_WAR
	.align		4
.L_115:
        /*0088*/ 	.byte	0x04, 0x36
        /*008a*/ 	.short	(.L_117 - .L_116)
.L_116:
        /*008c*/ 	.word	0x00000008
.L_117:


//--------------------- .nv.info._Z24hiddenLayerGradientBatchP19NeuralNetworkDevicePfS1_S1_ --------------------------
	.section	.nv.info._Z24hiddenLayerGradientBatchP19NeuralNetworkDevicePfS1_S1_,"",@"SHT_CUDA_INFO"
	.sectionflags	@""
	.align	4


	//----- nvinfo : EIATTR_CUDA_API_VERSION
	.align		4
        /*0000*/ 	.byte	0x04, 0x37
        /*0002*/ 	.short	(.L_119 - .L_118)
.L_118:
        /*0004*/ 	.word	0x00000082


	//----- nvinfo : EIATTR_KPARAM_INFO
	.align		4
.L_119:
        /*0008*/ 	.byte	0x04, 0x17
        /*000a*/ 	.short	(.L_121 - .L_120)
.L_120:
        /*000c*/ 	.word	0x00000000
        /*0010*/ 	.short	0x0003
        /*0012*/ 	.short	0x0018
        /*0014*/ 	.byte	0x00, 0xf5, 0x21, 0x00


	//----- nvinfo : EIATTR_KPARAM_INFO
	.align		4
.L_121:
        /*0018*/ 	.byte	0x04, 0x17
        /*001a*/ 	.short	(.L_123 - .L_122)
.L_122:
        /*001c*/ 	.word	0x00000000
        /*0020*/ 	.short	0x0002
        /*0022*/ 	.short	0x0010
        /*0024*/ 	.byte	0x00, 0xf5, 0x21, 0x00


	//----- nvinfo : EIATTR_KPARAM_INFO
	.align		4
.L_123:
        /*0028*/ 	.byte	0x04, 0x17
        /*002a*/ 	.short	(.L_125 - .L_124)
.L_124:
        /*002c*/ 	.word	0x00000000
        /*0030*/ 	.short	0x0001
        /*0032*/ 	.short	0x0008
        /*0034*/ 	.byte	0x00, 0xf5, 0x21, 0x00


	//----- nvinfo : EIATTR_KPARAM_INFO
	.align		4
.L_125:
        /*0038*/ 	.byte	0x04, 0x17
        /*003a*/ 	.short	(.L_127 - .L_126)
.L_126:
        /*003c*/ 	.word	0x00000000
        /*0040*/ 	.short	0x0000
        /*0042*/ 	.short	0x0000
        /*0044*/ 	.byte	0x00, 0xf5, 0x21, 0x00


	//----- nvinfo : EIATTR_SPARSE_MMA_MASK
	.align		4
.L_127:
        /*0048*/ 	.byte	0x03, 0x50
        /*004a*/ 	.short	0x0000


	//----- nvinfo : EIATTR_MAXREG_COUNT
	.align		4
        /*004c*/ 	.byte	0x03, 0x1b
        /*004e*/ 	.short	0x00ff


	//----- nvinfo : EIATTR_MERCURY_ISA_VERSION
	.align		4
        /*0050*/ 	.byte	0x03, 0x5f
        /*0052*/ 	.short	0x0101


	//----- nvinfo : EIATTR_VRC_CTA_INIT_COUNT
	.align		4
        /*0054*/ 	.byte	0x02, 0x4a
	.zero		1
	.zero		1


	//----- nvinfo : EIATTR_EXIT_INSTR_OFFSETS
	.align		4
        /*0058*/ 	.byte	0x04, 0x1c
        /*005a*/ 	.short	(.L_129 - .L_128)


	//   ....[0]....
.L_128:
        /*005c*/ 	.word	0x00000310


	//----- nvinfo : EIATTR_CBANK_PARAM_SIZE
	.align		4
.L_129:
        /*0060*/ 	.byte	0x03, 0x19
        /*0062*/ 	.short	0x0020


	//----- nvinfo : EIATTR_PARAM_CBANK
	.align		4
        /*0064*/ 	.byte	0x04, 0x0a
        /*0066*/ 	.short	(.L_131 - .L_130)
	.align		4
.L_130:
        /*0068*/ 	.word	index@(.nv.constant0._Z24hiddenLayerGradientBatchP19NeuralNetworkDevicePfS1_S1_)
        /*006c*/ 	.short	0x0380
        /*006e*/ 	.short	0x0020


	//----- nvinfo : EIATTR_SW_WAR
	.align		4
.L_131:
        /*0070*/ 	.byte	0x04, 0x36
        /*0072*/ 	.short	(.L_133 - .L_132)
.L_132:
        /*0074*/ 	.word	0x00000008
.L_133:


//--------------------- .nv.info._Z18layerGradientBatchPfS_S_ --------------------------
	.section	.nv.info._Z18layerGradientBatchPfS_S_,"",@"SHT_CUDA_INFO"
	.sectionflags	@""
	.align	4


	//----- nvinfo : EIATTR_CUDA_API_VERSION
	.align		4
        /*0000*/ 	.byte	0x04, 0x37
        /*0002*/ 	.short	(.L_135 - .L_134)
.L_134:
        /*0004*/ 	.word	0x00000082


	//----- nvinfo : EIATTR_KPARAM_INFO
	.align		4
.L_135:
        /*0008*/ 	.byte	0x04, 0x17
        /*000a*/ 	.short	(.L_137 - .L_136)
.L_136:
        /*000c*/ 	.word	0x00000000
        /*0010*/ 	.short	0x0002
        /*0012*/ 	.short	0x0010
        /*0014*/ 	.byte	0x00, 0xf5, 0x21, 0x00


	//----- nvinfo : EIATTR_KPARAM_INFO
	.align		4
.L_137:
        /*0018*/ 	.byte	0x04, 0x17
        /*001a*/ 	.short	(.L_139 - .L_138)
.L_138:
        /*001c*/ 	.word	0x00000000
        /*0020*/ 	.short	0x0001
        /*0022*/ 	.short	0x0008
        /*0024*/ 	.byte	0x00, 0xf5, 0x21, 0x00


	//----- nvinfo : EIATTR_KPARAM_INFO
	.align		4
.L_139:
        /*0028*/ 	.byte	0x04, 0x17
        /*002a*/ 	.short	(.L_141 - .L_140)
.L_140:
        /*002c*/ 	.word	0x00000000
        /*0030*/ 	.short	0x0000
        /*0032*/ 	.short	0x0000
        /*0034*/ 	.byte	0x00, 0xf5, 0x21, 0x00


	//----- nvinfo : EIATTR_SPARSE_MMA_MASK
	.align		4
.L_141:
        /*0038*/ 	.byte	0x03, 0x50
        /*003a*/ 	.short	0x0000


	//----- nvinfo : EIATTR_MAXREG_COUNT
	.align		4
        /*003c*/ 	.byte	0x03, 0x1b
        /*003e*/ 	.short	0x00ff


	//----- nvinfo : EIATTR_MERCURY_ISA_VERSION
	.align		4
        /*0040*/ 	.byte	0x03, 0x5f
        /*0042*/ 	.short	0x0101


	//----- nvinfo : EIATTR_VRC_CTA_INIT_COUNT
	.align		4
        /*0044*/ 	.byte	0x02, 0x4a
	.zero		1
	.zero		1


	//----- nvinfo : EIATTR_EXIT_INSTR_OFFSETS
	.align		4
        /*0048*/ 	.byte	0x04, 0x1c
        /*004a*/ 	.short	(.L_143 - .L_142)


	//   ....[0]....
.L_142:
        /*004c*/ 	.word	0x00000030


	//   ....[1]....
        /*0050*/ 	.word	0x00000110


	//----- nvinfo : EIATTR_CBANK_PARAM_SIZE
	.align		4
.L_143:
        /*0054*/ 	.byte	0x03, 0x19
        /*0056*/ 	.short	0x0018


	//----- nvinfo : EIATTR_PARAM_CBANK
	.align		4
        /*0058*/ 	.byte	0x04, 0x0a
        /*005a*/ 	.short	(.L_145 - .L_144)
	.align		4
.L_144:
        /*005c*/ 	.word	index@(.nv.constant0._Z18layerGradientBatchPfS_S_)
        /*0060*/ 	.short	0x0380
        /*0062*/ 	.short	0x0018


	//----- nvinfo : EIATTR_SW_WAR
	.align		4
.L_145:
        /*0064*/ 	.byte	0x04, 0x36
        /*0066*/ 	.short	(.L_147 - .L_146)
.L_146:
        /*0068*/ 	.word	0x00000008
.L_147:


//--------------------- .nv.info._Z13softmax_batchPf --------------------------
	.section	.nv.info._Z13softmax_batchPf,"",@"SHT_CUDA_INFO"
	.sectionflags	@""
	.align	4


	//----- nvinfo : EIATTR_CUDA_API_VERSION
	.align		4
        /*0000*/ 	.byte	0x04, 0x37
        /*0002*/ 	.short	(.L_149 - .L_148)
.L_148:
        /*0004*/ 	.word	0x00000082


	//----- nvinfo : EIATTR_KPARAM_INFO
	.align		4
.L_149:
        /*0008*/ 	.byte	0x04, 0x17
        /*000a*/ 	.short	(.L_151 - .L_150)
.L_150:
        /*000c*/ 	.word	0x00000000
        /*0010*/ 	.short	0x0000
        /*0012*/ 	.short	0x0000
        /*0014*/ 	.byte	0x00, 0xf5, 0x21, 0x00


	//----- nvinfo : EIATTR_SPARSE_MMA_MASK
	.align		4
.L_151:
        /*0018*/ 	.byte	0x03, 0x50
        /*001a*/ 	.short	0x0000


	//----- nvinfo : EIATTR_MAXREG_COUNT
	.align		4
        /*001c*/ 	.byte	0x03, 0x1b
        /*001e*/ 	.short	0x00ff


	//----- nvinfo : EIATTR_MERCURY_ISA_VERSION
	.align		4
        /*0020*/ 	.byte	0x03, 0x5f
        /*0022*/ 	.short	0x0101


	//----- nvinfo : EIATTR_VRC_CTA_INIT_COUNT
	.align		4
        /*0024*/ 	.byte	0x02, 0x4a
	.zero		1
	.zero		1


	//----- nvinfo : EIATTR_EXIT_INSTR_OFFSETS
	.align		4
        /*0028*/ 	.byte	0x04, 0x1c
        /*002a*/ 	.short	(.L_153 - .L_152)


	//   ....[0]....
.L_152:
        /*002c*/ 	.word	0x00001050


	//----- nvinfo : EIATTR_CRS_STACK_SIZE
	.align		4
.L_153:
        /*0030*/ 	.byte	0x04, 0x1e
        /*0032*/ 	.short	(.L_155 - .L_154)
.L_154:
        /*0034*/ 	.word	0x00000000


	//----- nvinfo : EIATTR_CBANK_PARAM_SIZE
	.align		4
.L_155:
        /*0038*/ 	.byte	0x03, 0x19
        /*003a*/ 	.short	0x0008


	//----- nvinfo : EIATTR_PARAM_CBANK
	.align		4
        /*003c*/ 	.byte	0x04, 0x0a
        /*003e*/ 	.short	(.L_157 - .L_156)
	.align		4
.L_156:
        /*0040*/ 	.word	index@(.nv.constant0._Z13softmax_batchPf)
        /*0044*/ 	.short	0x0380
        /*0046*/ 	.short	0x0008


	//----- nvinfo : EIATTR_SW_WAR
	.align		4
.L_157:
        /*0048*/ 	.byte	0x04, 0x36
        /*004a*/ 	.short	(.L_159 - .L_158)
.L_158:
        /*004c*/ 	.word	0x00000008
.L_159:


//--------------------- .nv.info._Z23outputLayerForwardBatchP19NeuralNetworkDevicePfS1_ --------------------------
	.section	.nv.info._Z23outputLayerForwardBatchP19NeuralNetworkDevicePfS1_,"",@"SHT_CUDA_INFO"
	.sectionflags	@""
	.align	4


	//----- nvinfo : EIATTR_CUDA_API_VERSION
	.align		4
        /*0000*/ 	.byte	0x04, 0x37
        /*0002*/ 	.short	(.L_161 - .L_160)
.L_160:
        /*0004*/ 	.word	0x00000082


	//----- nvinfo : EIATTR_KPARAM_INFO
	.align		4
.L_161:
        /*0008*/ 	.byte	0x04, 0x17
        /*000a*/ 	.short	(.L_163 - .L_162)
.L_162:
        /*000c*/ 	.word	0x00000000
        /*0010*/ 	.short	0x0002
        /*0012*/ 	.short	0x0010
        /*0014*/ 	.byte	0x00, 0xf5, 0x21, 0x00


	//----- nvinfo : EIATTR_KPARAM_INFO
	.align		4
.L_163:
        /*0018*/ 	.byte	0x04, 0x17
        /*001a*/ 	.short	(.L_165 - .L_164)
.L_164:
        /*001c*/ 	.word	0x00000000
        /*0020*/ 	.short	0x0001
        /*0022*/ 	.short	0x0008
        /*0024*/ 	.byte	0x00, 0xf5, 0x21, 0x00


	//----- nvinfo : EIATTR_KPARAM_INFO
	.align		4
.L_165:
        /*0028*/ 	.byte	0x04, 0x17
        /*002a*/ 	.short	(.L_167 - .L_166)
.L_166:
        /*002c*/ 	.word	0x00000000
        /*0030*/ 	.short	0x0000
        /*0032*/ 	.short	0x0000
        /*0034*/ 	.byte	0x00, 0xf5, 0x21, 0x00


	//----- nvinfo : EIATTR_SPARSE_MMA_MASK
	.align		4
.L_167:
        /*0038*/ 	.byte	0x03, 0x50
        /*003a*/ 	.short	0x0000


	//----- nvinfo : EIATTR_MAXREG_COUNT
	.align		4
        /*003c*/ 	.byte	0x03, 0x1b
        /*003e*/ 	.short	0x00ff


	//----- nvinfo : EIATTR_NUM_BARRIERS
	.align		4
        /*0040*/ 	.byte	0x02, 0x4c
        /*0042*/ 	.byte	0x01
	.zero		1


	//----- nvinfo : EIATTR_MERCURY_ISA_VERSION
	.align		4
        /*0044*/ 	.byte	0x03, 0x5f
        /*0046*/ 	.short	0x0101


	//----- nvinfo : EIATTR_VRC_CTA_INIT_COUNT
	.align		4
        /*0048*/ 	.byte	0x02, 0x4a
	.zero		1
	.zero		1


	//----- nvinfo : EIATTR_EXIT_INSTR_OFFSETS
	.align		4
        /*004c*/ 	.byte	0x04, 0x1c
        /*004e*/ 	.short	(.L_169 - .L_168)


	//   ....[0]....
.L_168:
        /*0050*/ 	.word	0x00000130


	//   ....[1]....
        /*0054*/ 	.word	0x00001410


	//----- nvinfo : EIATTR_CRS_STACK_SIZE
	.align		4
.L_169:
        /*0058*/ 	.byte	0x04, 0x1e
        /*005a*/ 	.short	(.L_171 - .L_170)
.L_170:
        /*005c*/ 	.word	0x00000000


	//----- nvinfo : EIATTR_CBANK_PARAM_SIZE
	.align		4
.L_171:
        /*0060*/ 	.byte	0x03, 0x19
        /*0062*/ 	.short	0x0018


	//----- nvinfo : EIATTR_PARAM_CBANK
	.align		4
        /*0064*/ 	.byte	0x04, 0x0a
        /*0066*/ 	.short	(.L_173 - .L_172)
	.align		4
.L_172:
        /*0068*/ 	.word	index@(.nv.constant0._Z23outputLayerForwardBatchP19NeuralNetworkDevicePfS1_)
        /*006c*/ 	.short	0x0380
        /*006e*/ 	.short	0x0018


	//----- nvinfo : EIATTR_SW_WAR
	.align		4
.L_173:
        /*0070*/ 	.byte	0x04, 0x36
        /*0072*/ 	.short	(.L_175 - .L_174)
.L_174:
        /*0074*/ 	.word	0x00000008
.L_175:


//--------------------- .nv.info._Z6relu_dPf      --------------------------
	.section	.nv.info._Z6relu_dPf,"",@"SHT_CUDA_INFO"
	.sectionflags	@""
	.align	4


	//----- nvinfo : EIATTR_CUDA_API_VERSION
	.align		4
        /*0000*/ 	.byte	0x04, 0x37
        /*0002*/ 	.short	(.L_177 - .L_176)
.L_176:
        /*0004*/ 	.word	0x00000082


	//----- nvinfo : EIATTR_KPARAM_INFO
	.align		4
.L_177:
        /*0008*/ 	.byte	0x04, 0x17
        /*000a*/ 	.short	(.L_179 - .L_178)
.L_178:
        /*000c*/ 	.word	0x00000000
        /*0010*/ 	.short	0x0000
        /*0012*/ 	.short	0x0000
        /*0014*/ 	.byte	0x00, 0xf5, 0x21, 0x00


	//----- nvinfo : EIATTR_SPARSE_MMA_MASK
	.align		4
.L_179:
        /*0018*/ 	.byte	0x03, 0x50
        /*001a*/ 	.short	0x0000


	//----- nvinfo : EIATTR_MAXREG_COUNT
	.align		4
        /*001c*/ 	.byte	0x03, 0x1b
        /*001e*/ 	.short	0x00ff


	//----- nvinfo : EIATTR_MERCURY_ISA_VERSION
	.align		4
        /*0020*/ 	.byte	0x03, 0x5f
        /*0022*/ 	.short	0x0101


	//----- nvinfo : EIATTR_VRC_CTA_INIT_COUNT
	.align		4
        /*0024*/ 	.byte	0x02, 0x4a
	.zero		1
	.zero		1


	//----- nvinfo : EIATTR_EXIT_INSTR_OFFSETS
	.align		4
        /*0028*/ 	.byte	0x04, 0x1c
        /*002a*/ 	.short	(.L_181 - .L_180)


	//   ....[0]....
.L_180:
        /*002c*/ 	.word	0x00000060


	//   ....[1]....
        /*0030*/ 	.word	0x000000c0


	//   ....[2]....
        /*0034*/ 	.word	0x000000e0


	//----- nvinfo : EIATTR_CBANK_PARAM_SIZE
	.align		4
.L_181:
        /*0038*/ 	.byte	0x03, 0x19
        /*003a*/ 	.short	0x0008


	//----- nvinfo : EIATTR_PARAM_CBANK
	.align		4
        /*003c*/ 	.byte	0x04, 0x0a
        /*003e*/ 	.short	(.L_183 - .L_182)
	.align		4
.L_182:
        /*0040*/ 	.word	index@(.nv.constant0._Z6relu_dPf)
        /*0044*/ 	.short	0x0380
        /*0046*/ 	.short	0x0008


	//----- nvinfo : EIATTR_SW_WAR
	.align		4
.L_183:
        /*0048*/ 	.byte	0x04, 0x36
        /*004a*/ 	.short	(.L_185 - .L_184)
.L_184:
        /*004c*/ 	.word	0x00000008
.L_185:


//--------------------- .nv.info._Z23hiddenLayerForwardBatchP19NeuralNetworkDevicePfS1_ --------------------------
	.section	.nv.info._Z23hiddenLayerForwardBatchP19NeuralNetworkDevicePfS1_,"",@"SHT_CUDA_INFO"
	.sectionflags	@""
	.align	4


	//----- nvinfo : EIATTR_CUDA_API_VERSION
	.align		4
        /*0000*/ 	.byte	0x04, 0x37
        /*0002*/ 	.short	(.L_187 - .L_186)
.L_186:
        /*0004*/ 	.word	0x00000082


	//----- nvinfo : EIATTR_KPARAM_INFO
	.align		4
.L_187:
        /*0008*/ 	.byte	0x04, 0x17
        /*000a*/ 	.short	(.L_189 - .L_188)
.L_188:
        /*000c*/ 	.word	0x00000000
        /*0010*/ 	.short	0x0002
        /*0012*/ 	.short	0x0010
        /*0014*/ 	.byte	0x00, 0xf5, 0x21, 0x00


	//----- nvinfo : EIATTR_KPARAM_INFO
	.align		4
.L_189:
        /*0018*/ 	.byte	0x04, 0x17
        /*001a*/ 	.short	(.L_191 - .L_190)
.L_190:
        /*001c*/ 	.word	0x00000000
        /*0020*/ 	.short	0x0001
        /*0022*/ 	.short	0x0008
        /*0024*/ 	.byte	0x00, 0xf5, 0x21, 0x00


	//----- nvinfo : EIATTR_KPARAM_INFO
	.align		4
.L_191:
        /*0028*/ 	.byte	0x04, 0x17
        /*002a*/ 	.short	(.L_193 - .L_192)
.L_192:
        /*002c*/ 	.word	0x00000000
        /*0030*/ 	.short	0x0000
        /*0032*/ 	.short	0x0000
        /*0034*/ 	.byte	0x00, 0xf5, 0x21, 0x00


	//----- nvinfo : EIATTR_SPARSE_MMA_MASK
	.align		4
.L_193:
        /*0038*/ 	.byte	0x03, 0x50
        /*003a*/ 	.short	0x0000


	//----- nvinfo : EIATTR_MAXREG_COUNT
	.align		4
        /*003c*/ 	.byte	0x03, 0x1b
        /*003e*/ 	.short	0x00ff


	//----- nvinfo : EIATTR_NUM_BARRIERS
	.align		4
        /*0040*/ 	.byte	0x02, 0x4c
        /*0042*/ 	.byte	0x01
	.zero		1


	//----- nvinfo : EIATTR_MERCURY_ISA_VERSION
	.align		4
        /*0044*/ 	.byte	0x03, 0x5f
        /*0046*/ 	.short	0x0101


	//----- nvinfo : EIATTR_VRC_CTA_INIT_COUNT
	.align		4
        /*0048*/ 	.byte	0x02, 0x4a
	.zero		1
	.zero		1


	//----- nvinfo : EIATTR_EXIT_INSTR_OFFSETS
	.align		4
        /*004c*/ 	.byte	0x04, 0x1c
        /*004e*/ 	.short	(.L_195 - .L_194)


	//   ....[0]....
.L_194:
        /*0050*/ 	.word	0x00000130


	//   ....[1]....
        /*0054*/ 	.word	0x00000df0


	//----- nvinfo : EIATTR_CRS_STACK_SIZE
	.align		4
.L_195:
        /*0058*/ 	.byte	0x04, 0x1e
        /*005a*/ 	.short	(.L_197 - .L_196)
.L_196:
        /*005c*/ 	.word	0x00000000


	//----- nvinfo : EIATTR_CBANK_PARAM_SIZE
	.align		4
.L_197:
        /*0060*/ 	.byte	0x03, 0x19
        /*0062*/ 	.short	0x0018


	//----- nvinfo : EIATTR_PARAM_CBANK
	.align		4
        /*0064*/ 	.byte	0x04, 0x0a
        /*0066*/ 	.short	(.L_199 - .L_198)
	.align		4
.L_198:
        /*0068*/ 	.word	index@(.nv.constant0._Z23hiddenLayerForwardBatchP19NeuralNetworkDevicePfS1_)
        /*006c*/ 	.short	0x0380
        /*006e*/ 	.short	0x0018


	//----- nvinfo : EIATTR_SW_WAR
	.align		4
.L_199:
        /*0070*/ 	.byte	0x04, 0x36
        /*0072*/ 	.short	(.L_201 - .L_200)
.L_200:
        /*0074*/ 	.word	0x00000008
.L_201:


//--------------------- .nv.info._Z11init_hiddenP19NeuralNetworkDevicePf --------------------------
	.section	.nv.info._Z11init_hiddenP19NeuralNetworkDevicePf,"",@"SHT_CUDA_INFO"
	.sectionflags	@""
	.align	4


	//----- nvinfo : EIATTR_CUDA_API_VERSION
	.align		4
        /*0000*/ 	.byte	0x04, 0x37
        /*0002*/ 	.short	(.L_203 - .L_202)
.L_202:
        /*0004*/ 	.word	0x00000082


	//----- nvinfo : EIATTR_KPARAM_INFO
	.align		4
.L_203:
        /*0008*/ 	.byte	0x04, 0x17
        /*000a*/ 	.short	(.L_205 - .L_204)
.L_204:
        /*000c*/ 	.word	0x00000000
        /*0010*/ 	.short	0x0001
        /*0012*/ 	.short	0x0008
        /*0014*/ 	.byte	0x00, 0xf5, 0x21, 0x00


	//----- nvinfo : EIATTR_KPARAM_INFO
	.align		4
.L_205:
        /*0018*/ 	.byte	0x04, 0x17
        /*001a*/ 	.short	(.L_207 - .L_206)
.L_206:
        /*001c*/ 	.word	0x00000000
        /*0020*/ 	.short	0x0000
        /*0022*/ 	.short	0x0000
        /*0024*/ 	.byte	0x00, 0xf5, 0x21, 0x00


	//----- nvinfo : EIATTR_SPARSE_MMA_MASK
	.align		4
.L_207:
        /*0028*/ 	.byte	0x03, 0x50
        /*002a*/ 	.short	0x0000


	//----- nvinfo : EIATTR_MAXREG_COUNT
	.align		4
        /*002c*/ 	.byte	0x03, 0x1b
        /*002e*/ 	.short	0x00ff


	//----- nvinfo : EIATTR_MERCURY_ISA_VERSION
	.align		4
        /*0030*/ 	.byte	0x03, 0x5f
        /*0032*/ 	.short	0x0101


	//----- nvinfo : EIATTR_VRC_CTA_INIT_COUNT
	.align		4
        /*0034*/ 	.byte	0x02, 0x4a
	.zero		1
	.zero		1


	//----- nvinfo : EIATTR_EXIT_INSTR_OFFSETS
	.align		4
        /*0038*/ 	.byte	0x04, 0x1c
        /*003a*/ 	.short	(.L_209 - .L_208)


	//   ....[0]....
.L_208:
        /*003c*/ 	.word	0x00000030


	//   ....[1]....
        /*0040*/ 	.word	0x000000c0


	//----- nvinfo : EIATTR_CBANK_PARAM_SIZE
	.align		4
.L_209:
        /*0044*/ 	.byte	0x03, 0x19
        /*0046*/ 	.short	0x0010


	//----- nvinfo : EIATTR_PARAM_CBANK
	.align		4
        /*0048*/ 	.byte	0x04, 0x0a
        /*004a*/ 	.short	(.L_211 - .L_210)
	.align		4
.L_210:
        /*004c*/ 	.word	index@(.nv.constant0._Z11init_hiddenP19NeuralNetworkDevicePf)
        /*0050*/ 	.short	0x0380
        /*0052*/ 	.short	0x0010


	//----- nvinfo : EIATTR_SW_WAR
	.align		4
.L_211:
        /*0054*/ 	.byte	0x04, 0x36
        /*0056*/ 	.short	(.L_213 - .L_212)
.L_212:
        /*0058*/ 	.word	0x00000008
.L_213:


//--------------------- .nv.info._Z7init_W2Pf     --------------------------
	.section	.nv.info._Z7init_W2Pf,"",@"SHT_CUDA_INFO"
	.sectionflags	@""
	.align	4


	//----- nvinfo : EIATTR_CUDA_API_VERSION
	.align		4
        /*0000*/ 	.byte	0x04, 0x37
        /*0002*/ 	.short	(.L_215 - .L_214)
.L_214:
        /*0004*/ 	.word	0x00000082


	//----- nvinfo : EIATTR_KPARAM_INFO
	.align		4
.L_215:
        /*0008*/ 	.byte	0x04, 0x17
        /*000a*/ 	.short	(.L_217 - .L_216)
.L_216:
        /*000c*/ 	.word	0x00000000
        /*0010*/ 	.short	0x0000
        /*0012*/ 	.short	0x0000
        /*0014*/ 	.byte	0x00, 0xf5, 0x21, 0x00


	//----- nvinfo : EIATTR_SPARSE_MMA_MASK
	.align		4
.L_217:
        /*0018*/ 	.byte	0x03, 0x50
        /*001a*/ 	.short	0x0000


	//----- nvinfo : EIATTR_MAXREG_COUNT
	.align		4
        /*001c*/ 	.byte	0x03, 0x1b
        /*001e*/ 	.short	0x00ff


	//----- nvinfo : EIATTR_MERCURY_ISA_VERSION
	.align		4
        /*0020*/ 	.byte	0x03, 0x5f
        /*0022*/ 	.short	0x0101


	//----- nvinfo : EIATTR_VRC_CTA_INIT_COUNT
	.align		4
        /*0024*/ 	.byte	0x02, 0x4a
	.zero		1
	.zero		1


	//----- nvinfo : EIATTR_EXIT_INSTR_OFFSETS
	.align		4
        /*0028*/ 	.byte	0x04, 0x1c
        /*002a*/ 	.short	(.L_219 - .L_218)


	//   ....[0]....
.L_218:
        /*002c*/ 	.word	0x00000070


	//   ....[1]....
        /*0030*/ 	.word	0x000027a0


	//----- nvinfo : EIATTR_CRS_STACK_SIZE
	.align		4
.L_219:
        /*0034*/ 	.byte	0x04, 0x1e
        /*0036*/ 	.short	(.L_221 - .L_220)
.L_220:
        /*0038*/ 	.word	0x00000000


	//----- nvinfo : EIATTR_CBANK_PARAM_SIZE
	.align		4
.L_221:
        /*003c*/ 	.byte	0x03, 0x19
        /*003e*/ 	.short	0x0008


	//----- nvinfo : EIATTR_PARAM_CBANK
	.align		4
        /*0040*/ 	.byte	0x04, 0x0a
        /*0042*/ 	.short	(.L_223 - .L_222)
	.align		4
.L_222:
        /*0044*/ 	.word	index@(.nv.constant0._Z7init_W2Pf)
        /*0048*/ 	.short	0x0380
        /*004a*/ 	.short	0x0008


	//----- nvinfo : EIATTR_SW_WAR
	.align		4
.L_223:
        /*004c*/ 	.byte	0x04, 0x36
        /*004e*/ 	.short	(.L_225 - .L_224)
.L_224:
        /*0050*/ 	.word	0x00000008
.L_225:


//--------------------- .nv.info._Z7init_W1Pf     --------------------------
	.section	.nv.info._Z7init_W1Pf,"",@"SHT_CUDA_INFO"
	.sectionflags	@""
	.align	4


	//----- nvinfo : EIATTR_CUDA_API_VERSION
	.align		4
        /*0000*/ 	.byte	0x04, 0x37
        /*0002*/ 	.short	(.L_227 - .L_226)
.L_226:
        /*0004*/ 	.word	0x00000082


	//----- nvinfo : EIATTR_KPARAM_INFO
	.align		4
.L_227:
        /*0008*/ 	.byte	0x04, 0x17
        /*000a*/ 	.short	(.L_229 - .L_228)
.L_228:
        /*000c*/ 	.word	0x00000000
        /*0010*/ 	.short	0x0000
        /*0012*/ 	.short	0x0000
        /*0014*/ 	.byte	0x00, 0xf5, 0x21, 0x00


	//----- nvinfo : EIATTR_SPARSE_MMA_MASK
	.align		4
.L_229:
        /*0018*/ 	.byte	0x03, 0x50
        /*001a*/ 	.short	0x0000


	//----- nvinfo : EIATTR_MAXREG_COUNT
	.align		4
        /*001c*/ 	.byte	0x03, 0x1b
        /*001e*/ 	.short	0x00ff


	//----- nvinfo : EIATTR_MERCURY_ISA_VERSION
	.align		4
        /*0020*/ 	.byte	0x03, 0x5f
        /*0022*/ 	.short	0x0101


	//----- nvinfo : EIATTR_VRC_CTA_INIT_COUNT
	.align		4
        /*0024*/ 	.byte	0x02, 0x4a
	.zero		1
	.zero		1


	//----- nvinfo : EIATTR_EXIT_INSTR_OFFSETS
	.align		4
        /*0028*/ 	.byte	0x04, 0x1c
        /*002a*/ 	.short	(.L_231 - .L_230)


	//   ....[0]....
.L_230:
        /*002c*/ 	.word	0x00000070


	//   ....[1]....
        /*0030*/ 	.word	0x000027a0


	//----- nvinfo : EIATTR_CRS_STACK_SIZE
	.align		4
.L_231:
        /*0034*/ 	.byte	0x04, 0x1e
        /*0036*/ 	.short	(.L_233 - .L_232)
.L_232:
        /*0038*/ 	.word	0x00000000


	//----- nvinfo : EIATTR_CBANK_PARAM_SIZE
	.align		4
.L_233:
        /*003c*/ 	.byte	0x03, 0x19
        /*003e*/ 	.short	0x0008


	//----- nvinfo : EIATTR_PARAM_CBANK
	.align		4
        /*0040*/ 	.byte	0x04, 0x0a
        /*0042*/ 	.short	(.L_235 - .L_234)
	.align		4
.L_234:
        /*0044*/ 	.word	index@(.nv.constant0._Z7init_W1Pf)
        /*0048*/ 	.short	0x0380
        /*004a*/ 	.short	0x0008


	//----- nvinfo : EIATTR_SW_WAR
	.align		4
.L_235:
        /*004c*/ 	.byte	0x04, 0x36
        /*004e*/ 	.short	(.L_237 - .L_236)
.L_236:
        /*0050*/ 	.word	0x00000008
.L_237:


//--------------------- .nv.callgraph             --------------------------
	.section	.nv.callgraph,"",@"SHT_CUDA_CALLGRAPH"
	.align	4
	.sectionentsize	8
	.align		4
        /*0000*/ 	.word	0x00000000
	.align		4
        /*0004*/ 	.word	0xffffffff
	.align		4
        /*0008*/ 	.word	0x00000000
	.align		4
        /*000c*/ 	.word	0xfffffffe
	.align		4
        /*0010*/ 	.word	0x00000000
	.align		4
        /*0014*/ 	.word	0xfffffffd
	.align		4
        /*0018*/ 	.word	0x00000000
	.align		4
        /*001c*/ 	.word	0xfffffffc


//--------------------- .nv.constant4             --------------------------
	.section	.nv.constant4,"a",@progbits
	.align	8
	.align		8
.nv.constant4:
        /*0000*/ 	.dword	precalc_xorwow_matrix
	.align		8
        /*0008*/ 	.dword	precalc_xorwow_offset_matrix
	.align		8
        /*0010*/ 	.dword	mrg32k3aM1
	.align		8
        /*0018*/ 	.dword	mrg32k3aM2
	.align		8
        /*0020*/ 	.dword	mrg32k3aM1SubSeq
	.align		8
        /*0028*/ 	.dword	mrg32k3aM2SubSeq
	.align		8
        /*0030*/ 	.dword	mrg32k3aM1Seq
	.align		8
        /*0038*/ 	.dword	mrg32k3aM2Seq


//--------------------- .nv.constant3             --------------------------
	.section	.nv.constant3,"a",@progbits
	.align	8
.nv.constant3:
	.type		__cr_lgamma_table,@object
	.size		__cr_lgamma_table,(input - __cr_lgamma_table)
__cr_lgamma_table:
        /*0000*/ 	.byte	0x00, 0x00, 0x00, 0x00, 0x00, 0x00, 0x00, 0x00, 0x00, 0x00, 0x00, 0x00, 0x00, 0x00, 0x00, 0x00
        /*0010*/ 	.byte	0xef, 0x39, 0xfa, 0xfe, 0x42, 0x2e, 0xe6, 0x3f, 0x02, 0x20, 0x2a, 0xfa, 0x0b, 0xab, 0xfc, 0x3f
        /*0020*/ 	.byte	0xf9, 0x2c, 0x92, 0x7c, 0xa7, 0x6c, 0x09, 0x40, 0xc9, 0x79, 0x44, 0x3c, 0x64, 0x26, 0x13, 0x40
        /*0030*/ 	.byte	0xca, 0x01, 0xcf, 0x3a, 0x27, 0x51, 0x1a, 0x40, 0x30, 0xcc, 0x2d, 0xf3, 0xe1, 0x0c, 0x21, 0x40
        /*0040*/ 	.byte	0x0d, 0xb7, 0xfc, 0x82, 0x8e, 0x35, 0x25, 0x40
	.type		input,@object
	.size		input,(.L_9 - input)
input:
	.zero		3136
.L_9:


//--------------------- .text._Z19updateWeights2BatchP19NeuralNetworkDevicePfS1_i --------------------------
	.section	.text._Z19updateWeights2BatchP19NeuralNetworkDevicePfS1_i,"ax",@progbits
	.align	128
        .global         _Z19updateWeights2BatchP19NeuralNetworkDevicePfS1_i
        .type           _Z19updateWeights2BatchP19NeuralNetworkDevicePfS1_i,@function
        .size           _Z19updateWeights2BatchP19NeuralNetworkDevicePfS1_i,(.L_x_116 - _Z19updateWeights2BatchP19NeuralNetworkDevicePfS1_i)
        .other          _Z19updateWeights2BatchP19NeuralNetworkDevicePfS1_i,@"STO_CUDA_ENTRY STV_DEFAULT"
_Z19updateWeights2BatchP19NeuralNetworkDevicePfS1_i:
.text._Z19updateWeights2BatchP19NeuralNetworkDevicePfS1_i:
[----:B------:R-:W-:Y:S08]  /*0000*/  LDC R1, c[0x0][0x37c] ;  /* 0x0000df00ff017b82 */ /* 0x000ff00000000800 */
[----:B------:R-:W0:Y:S01]  /*0010*/  LDC R3, c[0x0][0x398] ;  /* 0x0000e600ff037b82 */ /* 0x000e220000000800 */
[----:B------:R-:W1:Y:S01]  /*0020*/  S2R R2, SR_CTAID.X ;  /* 0x0000000000027919 */ /* 0x000e620000002500 */
[----:B------:R-:W2:Y:S01]  /*0030*/  LDCU.64 UR4, c[0x0][0x358] ;  /* 0x00006b00ff0477ac */ /* 0x000ea20008000a00 */
[----:B------:R-:W-:-:S02]  /*0040*/  HFMA2 R6, -RZ, RZ, -0.0 , 0 ;  /* 0x80000000ff067431 */ /* 0x000fc400000001ff */
[----:B------:R-:W-:Y:S01]  /*0050*/  IMAD.MOV.U32 R7, RZ, RZ, -0x80000000 ;  /* 0x80000000ff077424 */ /* 0x000fe200078e00ff */
[----:B------:R-:W3:Y:S01]  /*0060*/  S2R R5, SR_TID.X ;  /* 0x0000000000057919 */ /* 0x000ee20000002100 */
[----:B0-----:R-:W-:-:S13]  /*0070*/  ISETP.GE.AND P0, PT, R3, 0x1, PT ;  /* 0x000000010300780c */ /* 0x001fda0003f06270 */
[----:B-123--:R-:W-:Y:S05]  /*0080*/  @!P0 BRA `(.L_x_0) ;  /* 0x0000000800288947 */ /* 0x00efea0003800000 */
[C---:B------:R-:W-:Y:S01]  /*0090*/  ISETP.GE.U32.AND P1, PT, R3.reuse, 0x8, PT ;  /* 0x000000080300780c */ /* 0x040fe20003f26070 */
[----:B------:R-:W-:Y:S01]  /*00a0*/  IMAD.MOV.U32 R0, RZ, RZ, RZ ;  /* 0x000000ffff007224 */ /* 0x000fe200078e00ff */
[----:B------:R-:W-:Y:S02]  /*00b0*/  LOP3.LUT R22, R3, 0x7, RZ, 0xc0, !PT ;  /* 0x0000000703167812 */ /* 0x000fe400078ec0ff */
[----:B------:R-:W-:Y:S02]  /*00c0*/  MOV R4, RZ ;  /* 0x000000ff00047202 */ /* 0x000fe40000000f00 */
[----:B------:R-:W-:Y:S02]  /*00d0*/  ISETP.NE.AND P0, PT, R22, RZ, PT ;  /* 0x000000ff1600720c */ /* 0x000fe40003f05270 */
[----:B------:R-:W-:-:S05]  /*00e0*/  MOV R6, RZ ;  /* 0x000000ff00067202 */ /* 0x000fca0000000f00 */
[----:B------:R-:W-:Y:S06]  /*00f0*/  @!P1 BRA `(.L_x_1) ;  /* 0x0000000000d49947 */ /* 0x000fec0003800000 */
[----:B------:R-:W0:Y:S01]  /*0100*/  LDC.64 R8, c[0x0][0x388] ;  /* 0x0000e200ff087b82 */ /* 0x000e220000000a00 */
[----:B------:R-:W-:Y:S01]  /*0110*/  LOP3.LUT R0, R3, 0x7ffffff8, RZ, 0xc0, !PT ;  /* 0x7ffffff803007812 */ /* 0x000fe200078ec0ff */
[----:B------:R-:W-:-:S03]  /*0120*/  IMAD.MOV.U32 R4, RZ, RZ, RZ ;  /* 0x000000ffff047224 */ /* 0x000fc600078e00ff */
[----:B------:R-:W-:-:S03]  /*0130*/  IADD3 R26, PT, PT, -R0, RZ, RZ ;  /* 0x000000ff001a7210 */ /* 0x000fc60007ffe1ff */
[----:B------:R-:W1:Y:S01]  /*0140*/  LDC.64 R10, c[0x0][0x390] ;  /* 0x0000e400ff0a7b82 */ /* 0x000e620000000a00 */
[----:B0-----:R-:W-:-:S03]  /*0150*/  IMAD.WIDE.U32 R8, R5, 0x4, R8 ;  /* 0x0000000405087825 */ /* 0x001fc600078e0008 */
[----:B------:R-:W-:Y:S01]  /*0160*/  IADD3 R13, P1, PT, R8, 0x800, RZ ;  /* 0x00000800080d7810 */ /* 0x000fe20007f3e0ff */
[----:B-1----:R-:W-:-:S04]  /*0170*/  IMAD.WIDE.U32 R10, R2, 0x4, R10 ;  /* 0x00000004020a7825 */ /* 0x002fc800078e000a */
[----:B------:R-:W-:Y:S01]  /*0180*/  IMAD.X R12, RZ, RZ, R9, P1 ;  /* 0x000000ffff0c7224 */ /* 0x000fe200008e0609 */
[----:B------:R-:W-:-:S04]  /*0190*/  IADD3 R8, P2, PT, R10, 0xa0, RZ ;  /* 0x000000a00a087810 */ /* 0x000fc80007f5e0ff */
[----:B------:R-:W-:-:S09]  /*01a0*/  IADD3.X R9, PT, PT, RZ, R11, RZ, P2, !PT ;  /* 0x0000000bff097210 */ /* 0x000fd200017fe4ff */
.L_x_2:
[----:B------:R-:W-:Y:S01]  /*01b0*/  IMAD.MOV.U32 R10, RZ, RZ, R13 ;  /* 0x000000ffff0a7224 */ /* 0x000fe200078e000d */
[----:B------:R-:W-:Y:S01]  /*01c0*/  MOV R11, R12 ;  /* 0x0000000c000b7202 */ /* 0x000fe20000000f00 */
[----:B------:R-:W2:Y:S04]  /*01d0*/  LDG.E R21, desc[UR4][R8.64+-0xa0] ;  /* 0xffff600408157981 */ /* 0x000ea8000c1e1900 */
[----:B------:R-:W2:Y:S04]  /*01e0*/  LDG.E R20, desc[UR4][R10.64+-0x800] ;  /* 0xfff800040a147981 */ /* 0x000ea8000c1e1900 */
[----:B------:R-:W3:Y:S04]  /*01f0*/  LDG.E R7, desc[UR4][R8.64+-0x78] ;  /* 0xffff880408077981 */ /* 0x000ee8000c1e1900 */
[----:B------:R-:W3:Y:S04]  /*0200*/  LDG.E R24, desc[UR4][R10.64+-0x600] ;  /* 0xfffa00040a187981 */ /* 0x000ee8000c1e1900 */
[----:B------:R-:W4:Y:S04]  /*0210*/  LDG.E R12, desc[UR4][R8.64+-0x50] ;  /* 0xffffb004080c7981 */ /* 0x000f28000c1e1900 */
[----:B------:R-:W4:Y:S04]  /*0220*/  LDG.E R13, desc[UR4][R10.64+-0x400] ;  /* 0xfffc00040a0d7981 */ /* 0x000f28000c1e1900 */
[----:B------:R-:W5:Y:S04]  /*0230*/  LDG.E R14, desc[UR4][R8.64+-0x28] ;  /* 0xffffd804080e7981 */ /* 0x000f68000c1e1900 */
[----:B------:R-:W5:Y:S04]  /*0240*/  LDG.E R15, desc[UR4][R10.64+-0x200] ;  /* 0xfffe00040a0f7981 */ /* 0x000f68000c1e1900 */
[----:B------:R-:W5:Y:S04]  /*0250*/  LDG.E R16, desc[UR4][R8.64] ;  /* 0x0000000408107981 */ /* 0x000f68000c1e1900 */
[----:B------:R-:W5:Y:S04]  /*0260*/  LDG.E R17, desc[UR4][R10.64] ;  /* 0x000000040a117981 */ /* 0x000f68000c1e1900 */
[----:B------:R-:W5:Y:S04]  /*0270*/  LDG.E R18, desc[UR4][R8.64+0x28] ;  /* 0x0000280408127981 */ /* 0x000f68000c1e1900 */
[----:B------:R-:W5:Y:S04]  /*0280*/  LDG.E R19, desc[UR4][R10.64+0x200] ;  /* 0x000200040a137981 */ /* 0x000f68000c1e1900 */
[----:B------:R-:W5:Y:S04]  /*0290*/  LDG.E R23, desc[UR4][R8.64+0x50] ;  /* 0x0000500408177981 */ /* 0x000f68000c1e1900 */
[----:B------:R-:W5:Y:S01]  /*02a0*/  LDG.E R25, desc[UR4][R10.64+0x600] ;  /* 0x000600040a197981 */ /* 0x000f62000c1e1900 */
[----:B--2---:R-:W-:-:S03]  /*02b0*/  FFMA R20, R21, R20, R6 ;  /* 0x0000001415147223 */ /* 0x004fc60000000006 */
[----:B------:R-:W2:Y:S01]  /*02c0*/  LDG.E R6, desc[UR4][R10.64+0x400] ;  /* 0x000400040a067981 */ /* 0x000ea2000c1e1900 */
[----:B---3--:R-:W-:-:S03]  /*02d0*/  FFMA R27, R7, R24, R20 ;  /* 0x00000018071b7223 */ /* 0x008fc60000000014 */
[----:B------:R0:W3:Y:S01]  /*02e0*/  LDG.E R20, desc[UR4][R8.64+0x78] ;  /* 0x0000780408147981 */ /* 0x0000e2000c1e1900 */
[----:B------:R-:W-:-:S04]  /*02f0*/  FADD R24, R21, R4 ;  /* 0x0000000415187221 */ /* 0x000fc80000000000 */
[----:B------:R-:W-:Y:S01]  /*0300*/  FADD R7, R24, R7 ;  /* 0x0000000718077221 */ /* 0x000fe20000000000 */
[----:B----4-:R-:W-:Y:S01]  /*0310*/  FFMA R13, R12, R13, R27 ;  /* 0x0000000d0c0d7223 */ /* 0x010fe2000000001b */
[----:B------:R-:W-:Y:S02]  /*0320*/  VIADD R26, R26, 0x8 ;  /* 0x000000081a1a7836 */ /* 0x000fe40000000000 */
[----:B------:R-:W-:-:S04]  /*0330*/  FADD R7, R7, R12 ;  /* 0x0000000c07077221 */ /* 0x000fc80000000000 */
[----:B-----5:R-:W-:Y:S01]  /*0340*/  FADD R7, R7, R14 ;  /* 0x0000000e07077221 */ /* 0x020fe20000000000 */
[----:B------:R-:W-:Y:S01]  /*0350*/  FFMA R13, R14, R15, R13 ;  /* 0x0000000f0e0d7223 */ /* 0x000fe2000000000d */
[----:B------:R-:W-:Y:S02]  /*0360*/  ISETP.NE.AND P2, PT, R26, RZ, PT ;  /* 0x000000ff1a00720c */ /* 0x000fe40003f45270 */
[----:B------:R-:W-:Y:S01]  /*0370*/  ISETP.NE.AND P1, PT, R5, RZ, PT ;  /* 0x000000ff0500720c */ /* 0x000fe20003f25270 */
[----:B------:R-:W-:Y:S01]  /*0380*/  FADD R7, R7, R16 ;  /* 0x0000001007077221 */ /* 0x000fe20000000000 */
[----:B------:R-:W-:-:S03]  /*0390*/  FFMA R13, R16, R17, R13 ;  /* 0x00000011100d7223 */ /* 0x000fc6000000000d */
[----:B------:R-:W-:Y:S01]  /*03a0*/  FADD R12, R7, R18 ;  /* 0x00000012070c7221 */ /* 0x000fe20000000000 */
[----:B0-----:R-:W-:Y:S01]  /*03b0*/  IADD3 R8, P4, PT, R8, 0x140, RZ ;  /* 0x0000014008087810 */ /* 0x001fe20007f9e0ff */
[----:B------:R-:W-:Y:S01]  /*03c0*/  FFMA R18, R18, R19, R13 ;  /* 0x0000001312127223 */ /* 0x000fe2000000000d */
[----:B------:R-:W-:Y:S01]  /*03d0*/  IADD3 R13, P3, PT, R10, 0x1000, RZ ;  /* 0x000010000a0d7810 */ /* 0x000fe20007f7e0ff */
[----:B------:R-:W-:-:S03]  /*03e0*/  FADD R7, R12, R23 ;  /* 0x000000170c077221 */ /* 0x000fc60000000000 */
[----:B------:R-:W-:Y:S01]  /*03f0*/  IADD3.X R12, PT, PT, RZ, R11, RZ, P3, !PT ;  /* 0x0000000bff0c7210 */ /* 0x000fe20001ffe4ff */
[----:B------:R-:W-:Y:S02]  /*0400*/  IMAD.X R9, RZ, RZ, R9, P4 ;  /* 0x000000ffff097224 */ /* 0x000fe400020e0609 */
[----:B--2---:R-:W-:Y:S01]  /*0410*/  FFMA R23, R23, R6, R18 ;  /* 0x0000000617177223 */ /* 0x004fe20000000012 */
[----:B---3--:R-:W-:-:S03]  /*0420*/  @!P1 FADD R4, R7, R20 ;  /* 0x0000001407049221 */ /* 0x008fc60000000000 */
[----:B------:R-:W-:Y:S01]  /*0430*/  FFMA R6, R20, R25, R23 ;  /* 0x0000001914067223 */ /* 0x000fe20000000017 */
[----:B------:R-:W-:Y:S06]  /*0440*/  @P2 BRA `(.L_x_2) ;  /* 0xfffffffc00582947 */ /* 0x000fec000383ffff */
.L_x_1:
[----:B------:R-:W-:Y:S05]  /*0450*/  @!P0 BRA `(.L_x_3) ;  /* 0x00000004002c8947 */ /* 0x000fea0003800000 */
[----:B------:R-:W-:Y:S02]  /*0460*/  ISETP.GE.U32.AND P0, PT, R22, 0x4, PT ;  /* 0x000000041600780c */ /* 0x000fe40003f06070 */
[----:B------:R-:W-:-:S04]  /*0470*/  LOP3.LUT R24, R3, 0x3, RZ, 0xc0, !PT ;  /* 0x0000000303187812 */ /* 0x000fc800078ec0ff */
[----:B------:R-:W-:-:S07]  /*0480*/  ISETP.NE.AND P1, PT, R24, RZ, PT ;  /* 0x000000ff1800720c */ /* 0x000fce0003f25270 */
[----:B------:R-:W-:Y:S06]  /*0490*/  @!P0 BRA `(.L_x_4) ;  /* 0x0000000000908947 */ /* 0x000fec0003800000 */
[----:B------:R-:W0:Y:S01]  /*04a0*/  LDC.64 R10, c[0x0][0x390] ;  /* 0x0000e400ff0a7b82 */ /* 0x000e220000000a00 */
[C---:B------:R-:W-:Y:S02]  /*04b0*/  IMAD R13, R0.reuse, 0xa, R2 ;  /* 0x0000000a000d7824 */ /* 0x040fe400078e0202 */
[----:B------:R-:W-:-:S03]  /*04c0*/  IMAD R15, R0, 0x80, R5 ;  /* 0x00000080000f7824 */ /* 0x000fc600078e0205 */
[----:B------:R-:W-:Y:S02]  /*04d0*/  IADD3 R21, PT, PT, R13, 0xa, RZ ;  /* 0x0000000a0d157810 */ /* 0x000fe40007ffe0ff */
[----:B------:R-:W1:Y:S01]  /*04e0*/  LDC.64 R8, c[0x0][0x388] ;  /* 0x0000e200ff087b82 */ /* 0x000e620000000a00 */
[----:B------:R-:W-:Y:S01]  /*04f0*/  IADD3 R17, PT, PT, R15, 0x80, RZ ;  /* 0x000000800f117810 */ /* 0x000fe20007ffe0ff */
[----:B------:R-:W-:Y:S01]  /*0500*/  VIADD R27, R13, 0x14 ;  /* 0x000000140d1b7836 */ /* 0x000fe20000000000 */
[----:B------:R-:W-:Y:S01]  /*0510*/  IADD3 R25, PT, PT, R15, 0x100, RZ ;  /* 0x000001000f197810 */ /* 0x000fe20007ffe0ff */
[C---:B------:R-:W-:Y:S02]  /*0520*/  VIADD R29, R13.reuse, 0x1e ;  /* 0x0000001e0d1d7836 */ /* 0x040fe40000000000 */
[----:B0-----:R-:W-:-:S04]  /*0530*/  IMAD.WIDE.U32 R22, R13, 0x4, R10 ;  /* 0x000000040d167825 */ /* 0x001fc800078e000a */
[----:B------:R-:W-:Y:S01]  /*0540*/  IMAD.WIDE.U32 R20, R21, 0x4, R10 ;  /* 0x0000000415147825 */ /* 0x000fe200078e000a */
[----:B------:R-:W2:Y:S03]  /*0550*/  LDG.E R7, desc[UR4][R22.64] ;  /* 0x0000000416077981 */ /* 0x000ea6000c1e1900 */
[--C-:B-1----:R-:W-:Y:S02]  /*0560*/  IMAD.WIDE.U32 R18, R15, 0x4, R8.reuse ;  /* 0x000000040f127825 */ /* 0x102fe400078e0008 */
[----:B------:R-:W3:Y:S02]  /*0570*/  LDG.E R20, desc[UR4][R20.64] ;  /* 0x0000000414147981 */ /* 0x000ee4000c1e1900 */
[----:B------:R-:W-:Y:S02]  /*0580*/  IMAD.WIDE.U32 R16, R17, 0x4, R8 ;  /* 0x0000000411107825 */ /* 0x000fe400078e0008 */
[----:B------:R2:W4:Y:S02]  /*0590*/  LDG.E R18, desc[UR4][R18.64] ;  /* 0x0000000412127981 */ /* 0x000524000c1e1900 */
[----:B------:R-:W-:Y:S01]  /*05a0*/  IMAD.WIDE.U32 R12, R27, 0x4, R10 ;  /* 0x000000041b0c7825 */ /* 0x000fe200078e000a */
[----:B------:R-:W-:Y:S01]  /*05b0*/  IADD3 R27, PT, PT, R15, 0x180, RZ ;  /* 0x000001800f1b7810 */ /* 0x000fe20007ffe0ff */
[----:B------:R-:W5:Y:S02]  /*05c0*/  LDG.E R17, desc[UR4][R16.64] ;  /* 0x0000000410117981 */ /* 0x000f64000c1e1900 */
[----:B------:R-:W-:-:S02]  /*05d0*/  IMAD.WIDE.U32 R14, R25, 0x4, R8 ;  /* 0x00000004190e7825 */ /* 0x000fc400078e0008 */
[----:B------:R-:W5:Y:S02]  /*05e0*/  LDG.E R12, desc[UR4][R12.64] ;  /* 0x000000040c0c7981 */ /* 0x000f64000c1e1900 */
[----:B------:R-:W-:Y:S02]  /*05f0*/  IMAD.WIDE.U32 R10, R29, 0x4, R10 ;  /* 0x000000041d0a7825 */ /* 0x000fe400078e000a */
[----:B------:R-:W5:Y:S02]  /*0600*/  LDG.E R14, desc[UR4][R14.64] ;  /* 0x000000040e0e7981 */ /* 0x000f64000c1e1900 */
[----:B------:R-:W-:Y:S02]  /*0610*/  IMAD.WIDE.U32 R8, R27, 0x4, R8 ;  /* 0x000000041b087825 */ /* 0x000fe400078e0008 */
[----:B------:R-:W5:Y:S04]  /*0620*/  LDG.E R10, desc[UR4][R10.64] ;  /* 0x000000040a0a7981 */ /* 0x000f68000c1e1900 */
[----:B------:R-:W5:Y:S01]  /*0630*/  LDG.E R8, desc[UR4][R8.64] ;  /* 0x0000000408087981 */ /* 0x000f62000c1e1900 */
[----:B------:R-:W-:Y:S01]  /*0640*/  ISETP.NE.AND P0, PT, R5, RZ, PT ;  /* 0x000000ff0500720c */ /* 0x000fe20003f05270 */
[----:B------:R-:W-:-:S02]  /*0650*/  VIADD R0, R0, 0x4 ;  /* 0x0000000400007836 */ /* 0x000fc40000000000 */
[----:B--2---:R-:W-:-:S04]  /*0660*/  FADD R19, R4, R7 ;  /* 0x0000000704137221 */ /* 0x004fc80000000000 */
[----:B---3--:R-:W-:Y:S01]  /*0670*/  FADD R19, R19, R20 ;  /* 0x0000001413137221 */ /* 0x008fe20000000000 */
[----:B----4-:R-:W-:-:S04]  /*0680*/  FFMA R7, R7, R18, R6 ;  /* 0x0000001207077223 */ /* 0x010fc80000000006 */
[----:B-----5:R-:W-:Y:S01]  /*0690*/  FFMA R7, R20, R17, R7 ;  /* 0x0000001114077223 */ /* 0x020fe20000000007 */
[----:B------:R-:W-:-:S03]  /*06a0*/  FADD R19, R19, R12 ;  /* 0x0000000c13137221 */ /* 0x000fc60000000000 */
[----:B------:R-:W-:Y:S01]  /*06b0*/  FFMA R7, R12, R14, R7 ;  /* 0x0000000e0c077223 */ /* 0x000fe20000000007 */
[----:B------:R-:W-:-:S03]  /*06c0*/  @!P0 FADD R4, R19, R10 ;  /* 0x0000000a13048221 */ /* 0x000fc60000000000 */
[----:B------:R-:W-:-:S07]  /*06d0*/  FFMA R6, R10, R8, R7 ;  /* 0x000000080a067223 */ /* 0x000fce0000000007 */
.L_x_4:
[----:B------:R-:W-:Y:S05]  /*06e0*/  @!P1 BRA `(.L_x_3) ;  /* 0x0000000000889947 */ /* 0x000fea0003800000 */
[----:B------:R-:W-:Y:S02]  /*06f0*/  ISETP.NE.AND P0, PT, R24, 0x1, PT ;  /* 0x000000011800780c */ /* 0x000fe40003f05270 */
[----:B------:R-:W-:-:S04]  /*0700*/  LOP3.LUT R7, R3, 0x1, RZ, 0xc0, !PT ;  /* 0x0000000103077812 */ /* 0x000fc800078ec0ff */
[----:B------:R-:W-:-:S07]  /*0710*/  ISETP.NE.U32.AND P1, PT, R7, 0x1, PT ;  /* 0x000000010700780c */ /* 0x000fce0003f25070 */
[----:B------:R-:W0:Y:S01]  /*0720*/  @P0 LDC.64 R14, c[0x0][0x390] ;  /* 0x0000e400ff0e0b82 */ /* 0x000e220000000a00 */
[C---:B------:R-:W-:Y:S02]  /*0730*/  @P0 IMAD R7, R0.reuse, 0xa, R2 ;  /* 0x0000000a00070824 */ /* 0x040fe400078e0202 */
[----:B------:R-:W-:-:S03]  /*0740*/  @P0 IMAD R21, R0, 0x80, R5 ;  /* 0x0000008000150824 */ /* 0x000fc600078e0205 */
[C---:B------:R-:W-:Y:S02]  /*0750*/  @P0 IADD3 R17, PT, PT, R7.reuse, 0xa, RZ ;  /* 0x0000000a07110810 */ /* 0x040fe40007ffe0ff */
[----:B------:R-:W1:Y:S08]  /*0760*/  @P0 LDC.64 R12, c[0x0][0x388] ;  /* 0x0000e200ff0c0b82 */ /* 0x000e700000000a00 */
[----:B------:R-:W2:Y:S08]  /*0770*/  @!P1 LDC.64 R10, c[0x0][0x390] ;  /* 0x0000e400ff0a9b82 */ /* 0x000eb00000000a00 */
[----:B------:R-:W3:Y:S01]  /*0780*/  @!P1 LDC.64 R8, c[0x0][0x388] ;  /* 0x0000e200ff089b82 */ /* 0x000ee20000000a00 */
[----:B0-----:R-:W-:Y:S01]  /*0790*/  @P0 IMAD.WIDE.U32 R18, R7, 0x4, R14 ;  /* 0x0000000407120825 */ /* 0x001fe200078e000e */
[----:B------:R-:W-:-:S03]  /*07a0*/  @P0 IADD3 R0, PT, PT, R0, 0x2, RZ ;  /* 0x0000000200000810 */ /* 0x000fc60007ffe0ff */
[----:B------:R-:W-:Y:S01]  /*07b0*/  @P0 IMAD.WIDE.U32 R16, R17, 0x4, R14 ;  /* 0x0000000411100825 */ /* 0x000fe200078e000e */
[----:B------:R-:W4:Y:S03]  /*07c0*/  @P0 LDG.E R7, desc[UR4][R18.64] ;  /* 0x0000000412070981 */ /* 0x000f26000c1e1900 */
[C---:B-1----:R-:W-:Y:S02]  /*07d0*/  @P0 IMAD.WIDE.U32 R14, R21.reuse, 0x4, R12 ;  /* 0x00000004150e0825 */ /* 0x042fe400078e000c */
[----:B------:R4:W5:Y:S02]  /*07e0*/  @P0 LDG.E R16, desc[UR4][R16.64] ;  /* 0x0000000410100981 */ /* 0x000964000c1e1900 */
[----:B------:R-:W-:Y:S02]  /*07f0*/  @P0 VIADD R21, R21, 0x80 ;  /* 0x0000008015150836 */ /* 0x000fe40000000000 */
[C---:B------:R-:W-:Y:S01]  /*0800*/  @!P1 IMAD R23, R0.reuse, 0xa, R2 ;  /* 0x0000000a00179824 */ /* 0x040fe200078e0202 */
[----:B------:R-:W5:Y:S01]  /*0810*/  @P0 LDG.E R14, desc[UR4][R14.64] ;  /* 0x000000040e0e0981 */ /* 0x000f62000c1e1900 */
[----:B------:R-:W-:Y:S01]  /*0820*/  @P0 IMAD.WIDE.U32 R12, R21, 0x4, R12 ;  /* 0x00000004150c0825 */ /* 0x000fe200078e000c */
[----:B------:R-:W-:-:S03]  /*0830*/  @!P1 LEA R21, R0, R5, 0x7 ;  /* 0x0000000500159211 */ /* 0x000fc600078e38ff */
[----:B--2---:R-:W-:Y:S02]  /*0840*/  @!P1 IMAD.WIDE.U32 R10, R23, 0x4, R10 ;  /* 0x00000004170a9825 */ /* 0x004fe400078e000a */
[----:B------:R-:W2:Y:S02]  /*0850*/  @P0 LDG.E R12, desc[UR4][R12.64] ;  /* 0x000000040c0c0981 */ /* 0x000ea4000c1e1900 */
[----:B---3--:R-:W-:Y:S02]  /*0860*/  @!P1 IMAD.WIDE.U32 R8, R21, 0x4, R8 ;  /* 0x0000000415089825 */ /* 0x008fe400078e0008 */
[----:B------:R-:W3:Y:S04]  /*0870*/  @!P1 LDG.E R11, desc[UR4][R10.64] ;  /* 0x000000040a0b9981 */ /* 0x000ee8000c1e1900 */
[----:B------:R-:W3:Y:S01]  /*0880*/  @!P1 LDG.E R8, desc[UR4][R8.64] ;  /* 0x0000000408089981 */ /* 0x000ee2000c1e1900 */
[----:B------:R-:W-:-:S02]  /*0890*/  ISETP.NE.OR P2, PT, R5, RZ, !P0 ;  /* 0x000000ff0500720c */ /* 0x000fc40004745670 */
[----:B------:R-:W-:Y:S01]  /*08a0*/  ISETP.NE.OR P3, PT, R5, RZ, P1 ;  /* 0x000000ff0500720c */ /* 0x000fe20000f65670 */
[----:B----4-:R-:W-:-:S10]  /*08b0*/  @P0 FADD R17, R4, R7 ;  /* 0x0000000704110221 */ /* 0x010fd40000000000 */
[----:B-----5:R-:W-:Y:S01]  /*08c0*/  @!P2 FADD R4, R17, R16 ;  /* 0x000000101104a221 */ /* 0x020fe20000000000 */
[----:B------:R-:W-:-:S04]  /*08d0*/  @P0 FFMA R7, R7, R14, R6 ;  /* 0x0000000e07070223 */ /* 0x000fc80000000006 */
[----:B--2---:R-:W-:Y:S01]  /*08e0*/  @P0 FFMA R6, R16, R12, R7 ;  /* 0x0000000c10060223 */ /* 0x004fe20000000007 */
[----:B---3--:R-:W-:-:S03]  /*08f0*/  @!P3 FADD R4, R4, R11 ;  /* 0x0000000b0404b221 */ /* 0x008fc60000000000 */
[----:B------:R-:W-:-:S07]  /*0900*/  @!P1 FFMA R6, R11, R8, R6 ;  /* 0x000000080b069223 */ /* 0x000fce0000000006 */
.L_x_3:
[----:B------:R-:W-:Y:S01]  /*0910*/  FMUL R6, R6, -0.0070000002160668373108 ;  /* 0xbbe5604206067820 */ /* 0x000fe20000400000 */
[----:B------:R-:W-:-:S07]  /*0920*/  FMUL R7, R4, -0.0070000002160668373108 ;  /* 0xbbe5604204077820 */ /* 0x000fce0000400000 */
.L_x_0:
[----:B------:R-:W0:Y:S02]  /*0930*/  LDC.64 R10, c[0x0][0x380] ;  /* 0x0000e000ff0a7b82 */ /* 0x000e240000000a00 */
[----:B0-----:R-:W2:Y:S01]  /*0940*/  LDG.E.64 R8, desc[UR4][R10.64+0x8] ;  /* 0x000008040a087981 */ /* 0x001ea2000c1e1b00 */
[----:B------:R-:W-:Y:S01]  /*0950*/  I2FP.F32.S32 R3, R3 ;  /* 0x0000000300037245 */ /* 0x000fe20000201400 */
[----:B------:R-:W-:Y:S03]  /*0960*/  BSSY.RECONVERGENT B0, `(.L_x_5) ;  /* 0x000000f000007945 */ /* 0x000fe60003800200 */
[----:B------:R-:W0:Y:S08]  /*0970*/  MUFU.RCP R0, R3 ;  /* 0x0000000300007308 */ /* 0x000e300000001000 */
[----:B------:R-:W1:Y:S01]  /*0980*/  FCHK P0, R6, R3 ;  /* 0x0000000306007302 */ /* 0x000e620000000000 */
[----:B0-----:R-:W-:-:S04]  /*0990*/  FFMA R13, -R3, R0, 1 ;  /* 0x3f800000030d7423 */ /* 0x001fc80000000100 */
[----:B------:R-:W-:Y:S01]  /*09a0*/  FFMA R0, R0, R13, R0 ;  /* 0x0000000d00007223 */ /* 0x000fe20000000000 */
[----:B------:R-:W-:-:S03]  /*09b0*/  IMAD R13, R2, 0x80, R5 ;  /* 0x00000080020d7824 */ /* 0x000fc600078e0205 */
[----:B------:R-:W-:-:S04]  /*09c0*/  FFMA R15, R0, R6, RZ ;  /* 0x00000006000f7223 */ /* 0x000fc800000000ff */
[----:B------:R-:W-:-:S04]  /*09d0*/  FFMA R4, -R3, R15, R6 ;  /* 0x0000000f03047223 */ /* 0x000fc80000000106 */
[----:B------:R-:W-:Y:S01]  /*09e0*/  FFMA R15, R0, R4, R15 ;  /* 0x00000004000f7223 */ /* 0x000fe2000000000f */
[----:B--2---:R-:W-:Y:S01]  /*09f0*/  IMAD.WIDE.U32 R8, R13, 0x4, R8 ;  /* 0x000000040d087825 */ /* 0x004fe200078e0008 */
[----:B-1----:R-:W-:Y:S06]  /*0a00*/  @!P0 BRA `(.L_x_6) ;  /* 0x0000000000108947 */ /* 0x002fec0003800000 */
[----:B------:R-:W-:Y:S02]  /*0a10*/  MOV R0, R6 ;  /* 0x0000000600007202 */ /* 0x000fe40000000f00 */
[----:B------:R-:W-:-:S07]  /*0a20*/  MOV R6, 0xa40 ;  /* 0x00000a4000067802 */ /* 0x000fce0000000f00 */
[----:B------:R-:W-:Y:S05]  /*0a30*/  CALL.REL.NOINC `($__internal_0_$__cuda_sm3x_div_rn_noftz_f32_slowpath) ;  /* 0x0000000400087944 */ /* 0x000fea0003c00000 */
[----:B------:R-:W-:-:S07]  /*0a40*/  IMAD.MOV.U32 R15, RZ, RZ, R0 ;  /* 0x000000ffff0f7224 */ /* 0x000fce00078e0000 */
.L_x_6:
[----:B------:R-:W-:Y:S05]  /*0a50*/  BSYNC.RECONVERGENT B0 ;  /* 0x0000000000007941 */ /* 0x000fea0003800200 */
.L_x_5:
[----:B------:R0:W-:Y:S01]  /*0a60*/  ATOM.E.ADD.F32.FTZ.RN.STRONG.GPU P0, RZ, desc[UR4][R8.64], R15 ;  /* 0x8000000f08ff79a2 */ /* 0x0001e2000c10f304 */
[----:B------:R-:W-:Y:S04]  /*0a70*/  BSSY.RECONVERGENT B0, `(.L_x_7) ;  /* 0x0000015000007945 */ /* 0x000fe80003800200 */
[----:B0-----:R-:W-:Y:S05]  /*0a80*/  @P0 BRA `(.L_x_8) ;  /* 0x00000000004c0947 */ /* 0x001fea0003800000 */
[----:B------:R-:W0:Y:S02]  /*0a90*/  QSPC.E.S P0, RZ, [R8] ;  /* 0x0000000008ff73aa */ /* 0x000e240000000500 */
[----:B0-----:R-:W-:Y:S05]  /*0aa0*/  @!P0 BRA `(.L_x_9) ;  /* 0x0000000000188947 */ /* 0x001fea0003800000 */
[----:B------:R-:W-:-:S07]  /*0ab0*/  MOV R8, R8 ;  /* 0x0000000800087202 */ /* 0x000fce0000000f00 */
.L_x_10:
[----:B------:R-:W0:Y:S02]  /*0ac0*/  LDS R10, [R8] ;  /* 0x00000000080a7984 */ /* 0x000e240000000800 */
[----:B0-----:R-:W-:-:S05]  /*0ad0*/  FADD R11, R15, R10 ;  /* 0x0000000a0f0b7221 */ /* 0x001fca0000000000 */
[----:B------:R-:W0:Y:S02]  /*0ae0*/  ATOMS.CAST.SPIN P0, [R8], R10, R11 ;  /* 0x0000000a0800758d */ /* 0x000e24000180000b */
[----:B0-----:R-:W-:Y:S05]  /*0af0*/  @!P0 BRA `(.L_x_10) ;  /* 0xfffffffc00f08947 */ /* 0x001fea000383ffff */
[----:B------:R-:W-:Y:S05]  /*0b00*/  BRA `(.L_x_8) ;  /* 0x00000000002c7947 */ /* 0x000fea0003800000 */
.L_x_9:
[----:B------:R-:W0:Y:S02]  /*0b10*/  QSPC.E.D P0, RZ, [R8] ;  /* 0x0000000008ff73aa */ /* 0x000e240000000700 */
[----:B0-----:R-:W-:Y:S05]  /*0b20*/  @!P0 BRA `(.L_x_11) ;  /* 0x0000000000188947 */ /* 0x001fea0003800000 */
.L_x_12:
[----:B------:R-:W2:Y:S02]  /*0b30*/  LD.E R10, [R8] ;  /* 0x00000000080a7980 */ /* 0x000ea40000100900 */
[----:B--2---:R-:W-:-:S06]  /*0b40*/  FADD R11, R15, R10 ;  /* 0x0000000a0f0b7221 */ /* 0x004fcc0000000000 */
[----:B------:R-:W2:Y:S02]  /*0b50*/  ATOM.E.CAST.SPIN PT, R11, [R8], R10, R11 ;  /* 0x0000000a080b738b */ /* 0x000ea400019e010b */
[----:B--2---:R-:W-:-:S13]  /*0b60*/  ISETP.EQ.U32.AND P0, PT, R11, 0x1, PT ;  /* 0x000000010b00780c */ /* 0x004fda0003f02070 */
[----:B------:R-:W-:Y:S05]  /*0b70*/  @!P0 BRA `(.L_x_12) ;  /* 0xfffffffc00ec8947 */ /* 0x000fea000383ffff */
[----:B------:R-:W-:Y:S05]  /*0b80*/  BRA `(.L_x_8) ;  /* 0x00000000000c7947 */ /* 0x000fea0003800000 */
.L_x_11:
[----:B------:R-:W2:Y:S02]  /*0b90*/  LD.E R0, desc[UR4][R8.64] ;  /* 0x0000000408007980 */ /* 0x000ea4000c101900 */
[----:B--2---:R-:W-:-:S05]  /*0ba0*/  FADD R15, R15, R0 ;  /* 0x000000000f0f7221 */ /* 0x004fca0000000000 */
[----:B------:R0:W-:Y:S02]  /*0bb0*/  ST.E desc[UR4][R8.64], R15 ;  /* 0x0000000f08007985 */ /* 0x0001e4000c101904 */
.L_x_8:
[----:B------:R-:W-:Y:S05]  /*0bc0*/  BSYNC.RECONVERGENT B0 ;  /* 0x0000000000007941 */ /* 0x000fea0003800200 */
.L_x_7:
[----:B------:R-:W-:-:S13]  /*0bd0*/  ISETP.NE.AND P0, PT, R5, RZ, PT ;  /* 0x000000ff0500720c */ /* 0x000fda0003f05270 */
[----:B------:R-:W-:Y:S05]  /*0be0*/  @P0 EXIT ;  /* 0x000000000000094d */ /* 0x000fea0003800000 */
[----:B0-----:R-:W0:Y:S02]  /*0bf0*/  LDC.64 R8, c[0x0][0x380] ;  /* 0x0000e000ff087b82 */ /* 0x001e240000000a00 */
[----:B0-----:R-:W2:Y:S01]  /*0c00*/  LDG.E.64 R4, desc[UR4][R8.64+0x18] ;  /* 0x0000180408047981 */ /* 0x001ea2000c1e1b00 */
[----:B------:R-:W0:Y:S01]  /*0c10*/  MUFU.RCP R0, R3 ;  /* 0x0000000300007308 */ /* 0x000e220000001000 */
[----:B------:R-:W-:Y:S07]  /*0c20*/  BSSY.RECONVERGENT B0, `(.L_x_13) ;  /* 0x000000d000007945 */ /* 0x000fee0003800200 */
[----:B------:R-:W1:Y:S01]  /*0c30*/  FCHK P0, R7, R3 ;  /* 0x0000000307007302 */ /* 0x000e620000000000 */
[----:B0-----:R-:W-:-:S04]  /*0c40*/  FFMA R11, -R3, R0, 1 ;  /* 0x3f800000030b7423 */ /* 0x001fc80000000100 */
[----:B------:R-:W-:-:S04]  /*0c50*/  FFMA R0, R0, R11, R0 ;  /* 0x0000000b00007223 */ /* 0x000fc80000000000 */
        /* <DEDUP_REMOVED lines=8> */
[----:B------:R-:W-:-:S07]  /*0ce0*/  MOV R11, R0 ;  /* 0x00000000000b7202 */ /* 0x000fce0000000f00 */
.L_x_14:
[----:B------:R-:W-:Y:S05]  /*0cf0*/  BSYNC.RECONVERGENT B0 ;  /* 0x0000000000007941 */ /* 0x000fea0003800200 */
.L_x_13:
[----:B------:R0:W-:Y:S02]  /*0d00*/  ATOM.E.ADD.F32.FTZ.RN.STRONG.GPU P0, RZ, desc[UR4][R4.64], R11 ;  /* 0x8000000b04ff79a2 */ /* 0x0001e4000c10f304 */
[----:B0-----:R-:W-:Y:S05]  /*0d10*/  @P0 EXIT ;  /* 0x000000000000094d */ /* 0x001fea0003800000 */
[----:B------:R-:W0:Y:S02]  /*0d20*/  QSPC.E.S P0, RZ, [R4] ;  /* 0x0000000004ff73aa */ /* 0x000e240000000500 */
[----:B0-----:R-:W-:Y:S05]  /*0d30*/  @!P0 BRA `(.L_x_15) ;  /* 0x0000000000188947 */ /* 0x001fea0003800000 */
[----:B------:R-:W-:-:S07]  /*0d40*/  MOV R4, R4 ;  /* 0x0000000400047202 */ /* 0x000fce0000000f00 */
.L_x_16:
[----:B------:R-:W0:Y:S02]  /*0d50*/  LDS R2, [R4] ;  /* 0x0000000004027984 */ /* 0x000e240000000800 */
[----:B0-----:R-:W-:-:S05]  /*0d60*/  FADD R3, R11, R2 ;  /* 0x000000020b037221 */ /* 0x001fca0000000000 */
[----:B------:R-:W0:Y:S02]  /*0d70*/  ATOMS.CAST.SPIN P0, [R4], R2, R3 ;  /* 0x000000020400758d */ /* 0x000e240001800003 */
[----:B0-----:R-:W-:Y:S05]  /*0d80*/  @!P0 BRA `(.L_x_16) ;  /* 0xfffffffc00f08947 */ /* 0x001fea000383ffff */
[----:B------:R-:W-:Y:S05]  /*0d90*/  EXIT ;  /* 0x000000000000794d */ /* 0x000fea0003800000 */
.L_x_15:
[----:B------:R-:W0:Y:S02]  /*0da0*/  QSPC.E.D P0, RZ, [R4] ;  /* 0x0000000004ff73aa */ /* 0x000e240000000700 */
[----:B0-----:R-:W-:Y:S05]  /*0db0*/  @!P0 BRA `(.L_x_17) ;  /* 0x0000000000188947 */ /* 0x001fea0003800000 */
.L_x_18:
[----:B------:R-:W2:Y:S02]  /*0dc0*/  LD.E R2, [R4] ;  /* 0x0000000004027980 */ /* 0x000ea40000100900 */
[----:B--2---:R-:W-:-:S06]  /*0dd0*/  FADD R3, R11, R2 ;  /* 0x000000020b037221 */ /* 0x004fcc0000000000 */
[----:B------:R-:W2:Y:S02]  /*0de0*/  ATOM.E.CAST.SPIN PT, R3, [R4], R2, R3 ;  /* 0x000000020403738b */ /* 0x000ea400019e0103 */
[----:B--2---:R-:W-:-:S13]  /*0df0*/  ISETP.EQ.U32.AND P0, PT, R3, 0x1, PT ;  /* 0x000000010300780c */ /* 0x004fda0003f02070 */
[----:B------:R-:W-:Y:S05]  /*0e00*/  @!P0 BRA `(.L_x_18) ;  /* 0xfffffffc00ec8947 */ /* 0x000fea000383ffff */
[----:B------:R-:W-:Y:S05]  /*0e10*/  EXIT ;  /* 0x000000000000794d */ /* 0x000fea0003800000 */
.L_x_17:
[----:B------:R-:W2:Y:S02]  /*0e20*/  LD.E R0, desc[UR4][R4.64] ;  /* 0x0000000404007980 */ /* 0x000ea4000c101900 */
[----:B--2---:R-:W-:-:S05]  /*0e30*/  FADD R11, R11, R0 ;  /* 0x000000000b0b7221 */ /* 0x004fca0000000000 */
[----:B------:R-:W-:Y:S01]  /*0e40*/  ST.E desc[UR4][R4.64], R11 ;  /* 0x0000000b04007985 */ /* 0x000fe2000c101904 */
[----:B------:R-:W-:Y:S05]  /*0e50*/  EXIT ;  /* 0x000000000000794d */ /* 0x000fea0003800000 */
        .weak           $__internal_0_$__cuda_sm3x_div_rn_noftz_f32_slowpath
        .type           $__internal_0_$__cuda_sm3x_div_rn_noftz_f32_slowpath,@function
        .size           $__internal_0_$__cuda_sm3x_div_rn_noftz_f32_slowpath,(.L_x_116 - $__internal_0_$__cuda_sm3x_div_rn_noftz_f32_slowpath)
$__internal_0_$__cuda_sm3x_div_rn_noftz_f32_slowpath:
[----:B------:R-:W-:Y:S01]  /*0e60*/  SHF.R.U32.HI R11, RZ, 0x17, R3 ;  /* 0x00000017ff0b7819 */ /* 0x000fe20000011603 */
[----:B------:R-:W-:Y:S01]  /*0e70*/  BSSY.RECONVERGENT B1, `(.L_x_19) ;  /* 0x0000063000017945 */ /* 0x000fe20003800200 */
[----:B------:R-:W-:Y:S02]  /*0e80*/  SHF.R.U32.HI R10, RZ, 0x17, R0 ;  /* 0x00000017ff0a7819 */ /* 0x000fe40000011600 */
[----:B------:R-:W-:Y:S02]  /*0e90*/  LOP3.LUT R11, R11, 0xff, RZ, 0xc0, !PT ;  /* 0x000000ff0b0b7812 */ /* 0x000fe400078ec0ff */
[----:B------:R-:W-:Y:S02]  /*0ea0*/  LOP3.LUT R16, R10, 0xff, RZ, 0xc0, !PT ;  /* 0x000000ff0a107812 */ /* 0x000fe400078ec0ff */
[----:B------:R-:W-:Y:S01]  /*0eb0*/  MOV R13, R3 ;  /* 0x00000003000d7202 */ /* 0x000fe20000000f00 */
[----:B------:R-:W-:Y:S01]  /*0ec0*/  VIADD R14, R11, 0xffffffff ;  /* 0xffffffff0b0e7836 */ /* 0x000fe20000000000 */
[----:B------:R-:W-:-:S04]  /*0ed0*/  IADD3 R12, PT, PT, R16, -0x1, RZ ;  /* 0xffffffff100c7810 */ /* 0x000fc80007ffe0ff */
[----:B------:R-:W-:-:S04]  /*0ee0*/  ISETP.GT.U32.AND P0, PT, R14, 0xfd, PT ;  /* 0x000000fd0e00780c */ /* 0x000fc80003f04070 */
[----:B------:R-:W-:-:S13]  /*0ef0*/  ISETP.GT.U32.OR P0, PT, R12, 0xfd, P0 ;  /* 0x000000fd0c00780c */ /* 0x000fda0000704470 */
[----:B------:R-:W-:Y:S01]  /*0f00*/  @!P0 IMAD.MOV.U32 R10, RZ, RZ, RZ ;  /* 0x000000ffff0a8224 */ /* 0x000fe200078e00ff */
[----:B------:R-:W-:Y:S06]  /*0f10*/  @!P0 BRA `(.L_x_20) ;  /* 0x00000000005c8947 */ /* 0x000fec0003800000 */
[----:B------:R-:W-:Y:S02]  /*0f20*/  FSETP.GTU.FTZ.AND P0, PT, |R0|, +INF , PT ;  /* 0x7f8000000000780b */ /* 0x000fe40003f1c200 */
[----:B------:R-:W-:-:S04]  /*0f30*/  FSETP.GTU.FTZ.AND P1, PT, |R3|, +INF , PT ;  /* 0x7f8000000300780b */ /* 0x000fc80003f3c200 */
[----:B------:R-:W-:-:S13]  /*0f40*/  PLOP3.LUT P0, PT, P0, P1, PT, 0xf8, 0x8f ;  /* 0x00000000008f781c */ /* 0x000fda0000703f70 */
[----:B------:R-:W-:Y:S05]  /*0f50*/  @P0 BRA `(.L_x_21) ;  /* 0x00000004004c0947 */ /* 0x000fea0003800000 */
[----:B------:R-:W-:-:S13]  /*0f60*/  LOP3.LUT P0, RZ, R13, 0x7fffffff, R0, 0xc8, !PT ;  /* 0x7fffffff0dff7812 */ /* 0x000fda000780c800 */
[----:B------:R-:W-:Y:S05]  /*0f70*/  @!P0 BRA `(.L_x_22) ;  /* 0x00000004003c8947 */ /* 0x000fea0003800000 */
[C---:B------:R-:W-:Y:S02]  /*0f80*/  FSETP.NEU.FTZ.AND P1, PT, |R0|.reuse, +INF , PT ;  /* 0x7f8000000000780b */ /* 0x040fe40003f3d200 */
[----:B------:R-:W-:Y:S02]  /*0f90*/  FSETP.NEU.FTZ.AND P2, PT, |R3|, +INF , PT ;  /* 0x7f8000000300780b */ /* 0x000fe40003f5d200 */
[----:B------:R-:W-:-:S11]  /*0fa0*/  FSETP.NEU.FTZ.AND P0, PT, |R0|, +INF , PT ;  /* 0x7f8000000000780b */ /* 0x000fd60003f1d200 */
[----:B------:R-:W-:Y:S05]  /*0fb0*/  @!P2 BRA !P1, `(.L_x_22) ;  /* 0x00000004002ca947 */ /* 0x000fea0004800000 */
[----:B------:R-:W-:-:S04]  /*0fc0*/  LOP3.LUT P1, RZ, R0, 0x7fffffff, RZ, 0xc0, !PT ;  /* 0x7fffffff00ff7812 */ /* 0x000fc8000782c0ff */
[----:B------:R-:W-:-:S13]  /*0fd0*/  PLOP3.LUT P1, PT, P2, P1, PT, 0x2f, 0xf2 ;  /* 0x0000000000f2781c */ /* 0x000fda0001722577 */
[----:B------:R-:W-:Y:S05]  /*0fe0*/  @P1 BRA `(.L_x_23) ;  /* 0x0000000400181947 */ /* 0x000fea0003800000 */
[----:B------:R-:W-:-:S04]  /*0ff0*/  LOP3.LUT P1, RZ, R13, 0x7fffffff, RZ, 0xc0, !PT ;  /* 0x7fffffff0dff7812 */ /* 0x000fc8000782c0ff */
[----:B------:R-:W-:-:S13]  /*1000*/  PLOP3.LUT P0, PT, P0, P1, PT, 0x2f, 0xf2 ;  /* 0x0000000000f2781c */ /* 0x000fda0000702577 */
[----:B------:R-:W-:Y:S05]  /*1010*/  @P0 BRA `(.L_x_24) ;  /* 0x0000000400000947 */ /* 0x000fea0003800000 */
[----:B------:R-:W-:Y:S02]  /*1020*/  ISETP.GE.AND P0, PT, R12, RZ, PT ;  /* 0x000000ff0c00720c */ /* 0x000fe40003f06270 */
[----:B------:R-:W-:-:S11]  /*1030*/  ISETP.GE.AND P1, PT, R14, RZ, PT ;  /* 0x000000ff0e00720c */ /* 0x000fd60003f26270 */
[----:B------:R-:W-:Y:S01]  /*1040*/  @P0 MOV R10, RZ ;  /* 0x000000ff000a0202 */ /* 0x000fe20000000f00 */
[----:B------:R-:W-:Y:S01]  /*1050*/  @!P0 FFMA R0, R0, 1.84467440737095516160e+19, RZ ;  /* 0x5f80000000008823 */ /* 0x000fe200000000ff */
[----:B------:R-:W-:Y:S01]  /*1060*/  @!P0 MOV R10, 0xffffffc0 ;  /* 0xffffffc0000a8802 */ /* 0x000fe20000000f00 */
[----:B------:R-:W-:-:S04]  /*1070*/  @!P1 FFMA R13, R3, 1.84467440737095516160e+19, RZ ;  /* 0x5f800000030d9823 */ /* 0x000fc800000000ff */
[----:B------:R-:W-:-:S07]  /*1080*/  @!P1 VIADD R10, R10, 0x40 ;  /* 0x000000400a0a9836 */ /* 0x000fce0000000000 */
.L_x_20:
[----:B------:R-:W-:Y:S01]  /*1090*/  LEA R12, R11, 0xc0800000, 0x17 ;  /* 0xc08000000b0c7811 */ /* 0x000fe200078eb8ff */
[----:B------:R-:W-:Y:S03]  /*10a0*/  BSSY.RECONVERGENT B2, `(.L_x_25) ;  /* 0x0000036000027945 */ /* 0x000fe60003800200 */
[----:B------:R-:W-:Y:S02]  /*10b0*/  IADD3 R13, PT, PT, -R12, R13, RZ ;  /* 0x0000000d0c0d7210 */ /* 0x000fe40007ffe1ff */
[----:B------:R-:W-:Y:S02]  /*10c0*/  IADD3 R12, PT, PT, R16, -0x7f, RZ ;  /* 0xffffff81100c7810 */ /* 0x000fe40007ffe0ff */
[----:B------:R0:W1:Y:S01]  /*10d0*/  MUFU.RCP R14, R13 ;  /* 0x0000000d000e7308 */ /* 0x0000620000001000 */
[----:B------:R-:W-:Y:S02]  /*10e0*/  FADD.FTZ R15, -R13, -RZ ;  /* 0x800000ff0d0f7221 */ /* 0x000fe40000010100 */
[C---:B------:R-:W-:Y:S01]  /*10f0*/  IMAD R0, R12.reuse, -0x800000, R0 ;  /* 0xff8000000c007824 */ /* 0x040fe200078e0200 */
[----:B0-----:R-:W-:-:S05]  /*1100*/  IADD3 R13, PT, PT, R12, 0x7f, -R11 ;  /* 0x0000007f0c0d7810 */ /* 0x001fca0007ffe80b */
[----:B------:R-:W-:Y:S02]  /*1110*/  IMAD.IADD R13, R13, 0x1, R10 ;  /* 0x000000010d0d7824 */ /* 0x000fe400078e020a */
[----:B-1----:R-:W-:-:S04]  /*1120*/  FFMA R17, R14, R15, 1 ;  /* 0x3f8000000e117423 */ /* 0x002fc8000000000f */
[----:B------:R-:W-:-:S04]  /*1130*/  FFMA R19, R14, R17, R14 ;  /* 0x000000110e137223 */ /* 0x000fc8000000000e */
[----:B------:R-:W-:-:S04]  /*1140*/  FFMA R14, R0, R19, RZ ;  /* 0x00000013000e7223 */ /* 0x000fc800000000ff */
[----:B------:R-:W-:-:S04]  /*1150*/  FFMA R17, R15, R14, R0 ;  /* 0x0000000e0f117223 */ /* 0x000fc80000000000 */
[----:B------:R-:W-:-:S04]  /*1160*/  FFMA R14, R19, R17, R14 ;  /* 0x00000011130e7223 */ /* 0x000fc8000000000e */
[----:B------:R-:W-:-:S04]  /*1170*/  FFMA R15, R15, R14, R0 ;  /* 0x0000000e0f0f7223 */ /* 0x000fc80000000000 */
[----:B------:R-:W-:-:S05]  /*1180*/  FFMA R0, R19, R15, R14 ;  /* 0x0000000f13007223 */ /* 0x000fca000000000e */
[----:B------:R-:W-:-:S04]  /*1190*/  SHF.R.U32.HI R11, RZ, 0x17, R0 ;  /* 0x00000017ff0b7819 */ /* 0x000fc80000011600 */
[----:B------:R-:W-:-:S04]  /*11a0*/  LOP3.LUT R11, R11, 0xff, RZ, 0xc0, !PT ;  /* 0x000000ff0b0b7812 */ /* 0x000fc800078ec0ff */
[----:B------:R-:W-:-:S04]  /*11b0*/  IADD3 R16, PT, PT, R11, R13, RZ ;  /* 0x0000000d0b107210 */ /* 0x000fc80007ffe0ff */
[----:B------:R-:W-:-:S04]  /*11c0*/  IADD3 R10, PT, PT, R16, -0x1, RZ ;  /* 0xffffffff100a7810 */ /* 0x000fc80007ffe0ff */
[----:B------:R-:W-:-:S13]  /*11d0*/  ISETP.GE.U32.AND P0, PT, R10, 0xfe, PT ;  /* 0x000000fe0a00780c */ /* 0x000fda0003f06070 */
[----:B------:R-:W-:Y:S05]  /*11e0*/  @!P0 BRA `(.L_x_26) ;  /* 0x0000000000808947 */ /* 0x000fea0003800000 */
[----:B------:R-:W-:-:S13]  /*11f0*/  ISETP.GT.AND P0, PT, R16, 0xfe, PT ;  /* 0x000000fe1000780c */ /* 0x000fda0003f04270 */
[----:B------:R-:W-:Y:S05]  /*1200*/  @P0 BRA `(.L_x_27) ;  /* 0x00000000006c0947 */ /* 0x000fea0003800000 */
[----:B------:R-:W-:-:S13]  /*1210*/  ISETP.GE.AND P0, PT, R16, 0x1, PT ;  /* 0x000000011000780c */ /* 0x000fda0003f06270 */
[----:B------:R-:W-:Y:S05]  /*1220*/  @P0 BRA `(.L_x_28) ;  /* 0x0000000000740947 */ /* 0x000fea0003800000 */
[----:B------:R-:W-:Y:S02]  /*1230*/  ISETP.GE.AND P0, PT, R16, -0x18, PT ;  /* 0xffffffe81000780c */ /* 0x000fe40003f06270 */
[----:B------:R-:W-:-:S11]  /*1240*/  LOP3.LUT R0, R0, 0x80000000, RZ, 0xc0, !PT ;  /* 0x8000000000007812 */ /* 0x000fd600078ec0ff */
[----:B------:R-:W-:Y:S05]  /*1250*/  @!P0 BRA `(.L_x_28) ;  /* 0x0000000000688947 */ /* 0x000fea0003800000 */
[CCC-:B------:R-:W-:Y:S01]  /*1260*/  FFMA.RZ R10, R19.reuse, R15.reuse, R14.reuse ;  /* 0x0000000f130a7223 */ /* 0x1c0fe2000000c00e */
[C---:B------:R-:W-:Y:S02]  /*1270*/  VIADD R13, R16.reuse, 0x20 ;  /* 0x00000020100d7836 */ /* 0x040fe40000000000 */
[CCC-:B------:R-:W-:Y:S01]  /*1280*/  FFMA.RM R11, R19.reuse, R15.reuse, R14.reuse ;  /* 0x0000000f130b7223 */ /* 0x1c0fe2000000400e */
[----:B------:R-:W-:Y:S02]  /*1290*/  ISETP.NE.AND P2, PT, R16, RZ, PT ;  /* 0x000000ff1000720c */ /* 0x000fe40003f45270 */
[----:B------:R-:W-:Y:S01]  /*12a0*/  LOP3.LUT R12, R10, 0x7fffff, RZ, 0xc0, !PT ;  /* 0x007fffff0a0c7812 */ /* 0x000fe200078ec0ff */
[----:B------:R-:W-:Y:S01]  /*12b0*/  FFMA.RP R10, R19, R15, R14 ;  /* 0x0000000f130a7223 */ /* 0x000fe2000000800e */
[----:B------:R-:W-:Y:S02]  /*12c0*/  ISETP.NE.AND P1, PT, R16, RZ, PT ;  /* 0x000000ff1000720c */ /* 0x000fe40003f25270 */
[----:B------:R-:W-:-:S02]  /*12d0*/  LOP3.LUT R12, R12, 0x800000, RZ, 0xfc, !PT ;  /* 0x008000000c0c7812 */ /* 0x000fc400078efcff */
[----:B------:R-:W-:Y:S02]  /*12e0*/  IADD3 R14, PT, PT, -R16, RZ, RZ ;  /* 0x000000ff100e7210 */ /* 0x000fe40007ffe1ff */
[----:B------:R-:W-:Y:S02]  /*12f0*/  SHF.L.U32 R13, R12, R13, RZ ;  /* 0x0000000d0c0d7219 */ /* 0x000fe400000006ff */
[----:B------:R-:W-:Y:S02]  /*1300*/  FSETP.NEU.FTZ.AND P0, PT, R10, R11, PT ;  /* 0x0000000b0a00720b */ /* 0x000fe40003f1d000 */
[----:B------:R-:W-:Y:S02]  /*1310*/  SEL R11, R14, RZ, P2 ;  /* 0x000000ff0e0b7207 */ /* 0x000fe40001000000 */
[----:B------:R-:W-:Y:S02]  /*1320*/  ISETP.NE.AND P1, PT, R13, RZ, P1 ;  /* 0x000000ff0d00720c */ /* 0x000fe40000f25270 */
[----:B------:R-:W-:-:S02]  /*1330*/  SHF.R.U32.HI R11, RZ, R11, R12 ;  /* 0x0000000bff0b7219 */ /* 0x000fc4000001160c */
[----:B------:R-:W-:Y:S02]  /*1340*/  PLOP3.LUT P0, PT, P0, P1, PT, 0xf8, 0x8f ;  /* 0x00000000008f781c */ /* 0x000fe40000703f70 */
[----:B------:R-:W-:Y:S02]  /*1350*/  SHF.R.U32.HI R13, RZ, 0x1, R11 ;  /* 0x00000001ff0d7819 */ /* 0x000fe4000001160b */
[----:B------:R-:W-:-:S04]  /*1360*/  SEL R10, RZ, 0x1, !P0 ;  /* 0x00000001ff0a7807 */ /* 0x000fc80004000000 */
[----:B------:R-:W-:-:S04]  /*1370*/  LOP3.LUT R10, R10, 0x1, R13, 0xf8, !PT ;  /* 0x000000010a0a7812 */ /* 0x000fc800078ef80d */
[----:B------:R-:W-:-:S04]  /*1380*/  LOP3.LUT R10, R10, R11, RZ, 0xc0, !PT ;  /* 0x0000000b0a0a7212 */ /* 0x000fc800078ec0ff */
[----:B------:R-:W-:-:S04]  /*1390*/  IADD3 R13, PT, PT, R13, R10, RZ ;  /* 0x0000000a0d0d7210 */ /* 0x000fc80007ffe0ff */
[----:B------:R-:W-:Y:S01]  /*13a0*/  LOP3.LUT R0, R13, R0, RZ, 0xfc, !PT ;  /* 0x000000000d007212 */ /* 0x000fe200078efcff */
[----:B------:R-:W-:Y:S06]  /*13b0*/  BRA `(.L_x_28) ;  /* 0x0000000000107947 */ /* 0x000fec0003800000 */
.L_x_27:
[----:B------:R-:W-:-:S04]  /*13c0*/  LOP3.LUT R0, R0, 0x80000000, RZ, 0xc0, !PT ;  /* 0x8000000000007812 */ /* 0x000fc800078ec0ff */
[----:B------:R-:W-:Y:S01]  /*13d0*/  LOP3.LUT R0, R0, 0x7f800000, RZ, 0xfc, !PT ;  /* 0x7f80000000007812 */ /* 0x000fe200078efcff */
[----:B------:R-:W-:Y:S06]  /*13e0*/  BRA `(.L_x_28) ;  /* 0x0000000000047947 */ /* 0x000fec0003800000 */
.L_x_26:
[----:B------:R-:W-:-:S07]  /*13f0*/  IMAD R0, R13, 0x800000, R0 ;  /* 0x008000000d007824 */ /* 0x000fce00078e0200 */
.L_x_28:
[----:B------:R-:W-:Y:S05]  /*1400*/  BSYNC.RECONVERGENT B2 ;  /* 0x0000000000027941 */ /* 0x000fea0003800200 */
.L_x_25:
[----:B------:R-:W-:Y:S05]  /*1410*/  BRA `(.L_x_29) ;  /* 0x0000000000207947 */ /* 0x000fea0003800000 */
.L_x_24:
[----:B------:R-:W-:-:S04]  /*1420*/  LOP3.LUT R0, R13, 0x80000000, R0, 0x48, !PT ;  /* 0x800000000d007812 */ /* 0x000fc800078e4800 */
[----:B------:R-:W-:Y:S01]  /*1430*/  LOP3.LUT R0, R0, 0x7f800000, RZ, 0xfc, !PT ;  /* 0x7f80000000007812 */ /* 0x000fe200078efcff */
[----:B------:R-:W-:Y:S06]  /*1440*/  BRA `(.L_x_29) ;  /* 0x0000000000147947 */ /* 0x000fec0003800000 */
.L_x_23:
[----:B------:R-:W-:Y:S01]  /*1450*/  LOP3.LUT R0, R13, 0x80000000, R0, 0x48, !PT ;  /* 0x800000000d007812 */ /* 0x000fe200078e4800 */
[----:B------:R-:W-:Y:S06]  /*1460*/  BRA `(.L_x_29) ;  /* 0x00000000000c7947 */ /* 0x000fec0003800000 */
.L_x_22:
[----:B------:R-:W0:Y:S01]  /*1470*/  MUFU.RSQ R0, -QNAN ;  /* 0xffc0000000007908 */ /* 0x000e220000001400 */
[----:B------:R-:W-:Y:S05]  /*1480*/  BRA `(.L_x_29) ;  /* 0x0000000000047947 */ /* 0x000fea0003800000 */
.L_x_21:
[----:B------:R-:W-:-:S07]  /*1490*/  FADD.FTZ R0, R0, R3 ;  /* 0x0000000300007221 */ /* 0x000fce0000010000 */
.L_x_29:
[----:B------:R-:W-:Y:S05]  /*14a0*/  BSYNC.RECONVERGENT B1 ;  /* 0x0000000000017941 */ /* 0x000fea0003800200 */
.L_x_19:
[----:B------:R-:W-:Y:S01]  /*14b0*/  HFMA2 R11, -RZ, RZ, 0, 0 ;  /* 0x00000000ff0b7431 */ /* 0x000fe200000001ff */
[----:B------:R-:W-:-:S04]  /*14c0*/  MOV R10, R6 ;  /* 0x00000006000a7202 */ /* 0x000fc80000000f00 */
[----:B0-----:R-:W-:Y:S05]  /*14d0*/  RET.REL.NODEC R10 `(_Z19updateWeights2BatchP19NeuralNetworkDevicePfS1_i) ;  /* 0xffffffe80ac87950 */ /* 0x001fea0003c3ffff */
.L_x_30:
[----:B------:R-:W-:-:S00]  /*14e0*/  BRA `(.L_x_30) ;  /* 0xfffffffc00fc7947 */ /* 0x000fc0000383ffff */
[----:B------:R-:W-:-:S00]  /*14f0*/  NOP ;  /* 0x0000000000007918 */ /* 0x000fc00000000000 */
        /* <DEDUP_REMOVED lines=8> */
.L_x_116:


//--------------------- .text._Z19updateWeights1BatchP19NeuralNetworkDevicePfS1_i --------------------------
	.section	.text._Z19updateWeights1BatchP19NeuralNetworkDevicePfS1_i,"ax",@progbits
	.align	128
        .global         _Z19updateWeights1BatchP19NeuralNetworkDevicePfS1_i
        .type           _Z19updateWeights1BatchP19NeuralNetworkDevicePfS1_i,@function
        .size           _Z19updateWeights1BatchP19NeuralNetworkDevicePfS1_i,(.L_x_117 - _Z19updateWeights1BatchP19NeuralNetworkDevicePfS1_i)
        .other          _Z19updateWeights1BatchP19NeuralNetworkDevicePfS1_i,@"STO_CUDA_ENTRY STV_DEFAULT"
_Z19updateWeights1BatchP19NeuralNetworkDevicePfS1_i:
.text._Z19updateWeights1BatchP19NeuralNetworkDevicePfS1_i:
        /* <DEDUP_REMOVED lines=27> */
.L_x_33:
        /* <DEDUP_REMOVED lines=17> */
[----:B------:R0:W2:Y:S01]  /*02c0*/  LDG.E R6, desc[UR4][R8.64+0x1880] ;  /* 0x0018800408067981 */ /* 0x0000a2000c1e1900 */
[----:B---3--:R-:W-:-:S03]  /*02d0*/  FFMA R27, R7, R24, R20 ;  /* 0x00000018071b7223 */ /* 0x008fc60000000014 */
[----:B------:R-:W3:Y:S01]  /*02e0*/  LDG.E R20, desc[UR4][R10.64+0x600] ;  /* 0x000600040a147981 */ /* 0x000ee2000c1e1900 */
        /* <DEDUP_REMOVED lines=22> */
.L_x_32:
[----:B------:R-:W-:Y:S05]  /*0450*/  @!P0 BRA `(.L_x_34) ;  /* 0x00000004002c8947 */ /* 0x000fea0003800000 */
[----:B------:R-:W-:Y:S02]  /*0460*/  ISETP.GE.U32.AND P0, PT, R22, 0x4, PT ;  /* 0x000000041600780c */ /* 0x000fe40003f06070 */
[----:B------:R-:W-:-:S04]  /*0470*/  LOP3.LUT R24, R3, 0x3, RZ, 0xc0, !PT ;  /* 0x0000000303187812 */ /* 0x000fc800078ec0ff */
[----:B------:R-:W-:-:S07]  /*0480*/  ISETP.NE.AND P1, PT, R24, RZ, PT ;  /* 0x000000ff1800720c */ /* 0x000fce0003f25270 */
[----:B------:R-:W-:Y:S06]  /*0490*/  @!P0 BRA `(.L_x_35) ;  /* 0x0000000000908947 */ /* 0x000fec0003800000 */
[----:B------:R-:W0:Y:S01]  /*04a0*/  LDC.64 R10, c[0x0][0x388] ;  /* 0x0000e200ff0a7b82 */ /* 0x000e220000000a00 */
[C---:B------:R-:W-:Y:S01]  /*04b0*/  IMAD R15, R0.reuse, 0x310, R5 ;  /* 0x00000310000f7824 */ /* 0x040fe200078e0205 */
[----:B------:R-:W-:-:S06]  /*04c0*/  LEA R13, R0, R2, 0x7 ;  /* 0x00000002000d7211 */ /* 0x000fcc00078e38ff */
[----:B------:R-:W1:Y:S01]  /*04d0*/  LDC.64 R8, c[0x0][0x390] ;  /* 0x0000e400ff087b82 */ /* 0x000e620000000a00 */
[----:B------:R-:W-:Y:S01]  /*04e0*/  IADD3 R17, PT, PT, R15, 0x310, RZ ;  /* 0x000003100f117810 */ /* 0x000fe20007ffe0ff */
[----:B------:R-:W-:Y:S01]  /*04f0*/  VIADD R21, R13, 0x80 ;  /* 0x000000800d157836 */ /* 0x000fe20000000000 */
[----:B------:R-:W-:Y:S01]  /*0500*/  IADD3 R27, PT, PT, R15, 0x620, RZ ;  /* 0x000006200f1b7810 */ /* 0x000fe20007ffe0ff */
[C---:B------:R-:W-:Y:S02]  /*0510*/  VIADD R25, R13.reuse, 0x100 ;  /* 0x000001000d197836 */ /* 0x040fe40000000000 */
        /* <DEDUP_REMOVED lines=28> */
.L_x_35:
[----:B------:R-:W-:Y:S05]  /*06e0*/  @!P1 BRA `(.L_x_34) ;  /* 0x0000000000889947 */ /* 0x000fea0003800000 */
[----:B------:R-:W-:Y:S02]  /*06f0*/  ISETP.NE.AND P0, PT, R24, 0x1, PT ;  /* 0x000000011800780c */ /* 0x000fe40003f05270 */
[----:B------:R-:W-:-:S04]  /*0700*/  LOP3.LUT R7, R3, 0x1, RZ, 0xc0, !PT ;  /* 0x0000000103077812 */ /* 0x000fc800078ec0ff */
[----:B------:R-:W-:-:S07]  /*0710*/  ISETP.NE.U32.AND P1, PT, R7, 0x1, PT ;  /* 0x000000010700780c */ /* 0x000fce0003f25070 */
[----:B------:R-:W0:Y:S01]  /*0720*/  @P0 LDC.64 R12, c[0x0][0x390] ;  /* 0x0000e400ff0c0b82 */ /* 0x000e220000000a00 */
[C---:B------:R-:W-:Y:S01]  /*0730*/  @P0 LEA R19, R0.reuse, R2, 0x7 ;  /* 0x0000000200130211 */ /* 0x040fe200078e38ff */
[C---:B------:R-:W-:Y:S01]  /*0740*/  @P0 IMAD R21, R0.reuse, 0x310, R5 ;  /* 0x0000031000150824 */ /* 0x040fe200078e0205 */
[----:B------:R-:W-:-:S05]  /*0750*/  @P0 IADD3 R0, PT, PT, R0, 0x2, RZ ;  /* 0x0000000200000810 */ /* 0x000fca0007ffe0ff */
[----:B------:R-:W1:Y:S08]  /*0760*/  @P0 LDC.64 R14, c[0x0][0x388] ;  /* 0x0000e200ff0e0b82 */ /* 0x000e700000000a00 */
[----:B------:R-:W2:Y:S08]  /*0770*/  @!P1 LDC.64 R10, c[0x0][0x388] ;  /* 0x0000e200ff0a9b82 */ /* 0x000eb00000000a00 */
[----:B------:R-:W3:Y:S01]  /*0780*/  @!P1 LDC.64 R8, c[0x0][0x390] ;  /* 0x0000e400ff089b82 */ /* 0x000ee20000000a00 */
[----:B0-----:R-:W-:-:S04]  /*0790*/  @P0 IMAD.WIDE.U32 R16, R21, 0x4, R12 ;  /* 0x0000000415100825 */ /* 0x001fc800078e000c */
[----:B------:R-:W-:Y:S01]  /*07a0*/  @P0 VIADD R23, R21, 0x310 ;  /* 0x0000031015170836 */ /* 0x000fe20000000000 */
[----:B------:R-:W-:Y:S01]  /*07b0*/  @!P1 LEA R21, R0, R2, 0x7 ;  /* 0x0000000200159211 */ /* 0x000fe200078e38ff */
[C---:B------:R-:W-:Y:S01]  /*07c0*/  @P0 VIADD R7, R19.reuse, 0x80 ;  /* 0x0000008013070836 */ /* 0x040fe20000000000 */
[----:B------:R-:W4:Y:S01]  /*07d0*/  @P0 LDG.E R16, desc[UR4][R16.64] ;  /* 0x0000000410100981 */ /* 0x000f22000c1e1900 */
[----:B-1----:R-:W-:-:S04]  /*07e0*/  @P0 IMAD.WIDE.U32 R18, R19, 0x4, R14 ;  /* 0x0000000413120825 */ /* 0x002fc800078e000e */
[----:B------:R-:W-:Y:S02]  /*07f0*/  @P0 IMAD.WIDE.U32 R14, R7, 0x4, R14 ;  /* 0x00000004070e0825 */ /* 0x000fe400078e000e */
[----:B------:R-:W5:Y:S02]  /*0800*/  @P0 LDG.E R7, desc[UR4][R18.64] ;  /* 0x0000000412070981 */ /* 0x000f64000c1e1900 */
[----:B--2---:R-:W-:Y:S02]  /*0810*/  @!P1 IMAD.WIDE.U32 R10, R21, 0x4, R10 ;  /* 0x00000004150a9825 */ /* 0x004fe400078e000a */
[----:B------:R-:W2:Y:S02]  /*0820*/  @P0 LDG.E R14, desc[UR4][R14.64] ;  /* 0x000000040e0e0981 */ /* 0x000ea4000c1e1900 */
[----:B------:R-:W-:Y:S02]  /*0830*/  @P0 IMAD.WIDE.U32 R12, R23, 0x4, R12 ;  /* 0x00000004170c0825 */ /* 0x000fe400078e000c */
[----:B------:R-:W2:Y:S02]  /*0840*/  @!P1 LDG.E R11, desc[UR4][R10.64] ;  /* 0x000000040a0b9981 */ /* 0x000ea4000c1e1900 */
[----:B------:R-:W-:-:S02]  /*0850*/  @!P1 IMAD R21, R0, 0x310, R5 ;  /* 0x0000031000159824 */ /* 0x000fc400078e0205 */
[----:B------:R-:W2:Y:S02]  /*0860*/  @P0 LDG.E R12, desc[UR4][R12.64] ;  /* 0x000000040c0c0981 */ /* 0x000ea4000c1e1900 */
[----:B---3--:R-:W-:-:S06]  /*0870*/  @!P1 IMAD.WIDE.U32 R8, R21, 0x4, R8 ;  /* 0x0000000415089825 */ /* 0x008fcc00078e0008 */
[----:B------:R-:W3:Y:S01]  /*0880*/  @!P1 LDG.E R8, desc[UR4][R8.64] ;  /* 0x0000000408089981 */ /* 0x000ee2000c1e1900 */
[C---:B------:R-:W-:Y:S02]  /*0890*/  ISETP.NE.OR P2, PT, R5.reuse, RZ, !P0 ;  /* 0x000000ff0500720c */ /* 0x040fe40004745670 */
[----:B------:R-:W-:Y:S01]  /*08a0*/  ISETP.NE.OR P3, PT, R5, RZ, P1 ;  /* 0x000000ff0500720c */ /* 0x000fe20000f65670 */
[----:B-----5:R-:W-:Y:S01]  /*08b0*/  @P0 FADD R19, R4, R7 ;  /* 0x0000000704130221 */ /* 0x020fe20000000000 */
[----:B----4-:R-:W-:-:S09]  /*08c0*/  @P0 FFMA R7, R7, R16, R6 ;  /* 0x0000001007070223 */ /* 0x010fd20000000006 */
[----:B--2---:R-:W-:-:S04]  /*08d0*/  @!P2 FADD R4, R19, R14 ;  /* 0x0000000e1304a221 */ /* 0x004fc80000000000 */
[----:B------:R-:W-:Y:S01]  /*08e0*/  @!P3 FADD R4, R4, R11 ;  /* 0x0000000b0404b221 */ /* 0x000fe20000000000 */
[----:B------:R-:W-:-:S04]  /*08f0*/  @P0 FFMA R6, R14, R12, R7 ;  /* 0x0000000c0e060223 */ /* 0x000fc80000000007 */
[----:B---3--:R-:W-:-:S07]  /*0900*/  @!P1 FFMA R6, R11, R8, R6 ;  /* 0x000000080b069223 */ /* 0x008fce0000000006 */
.L_x_34:
[----:B------:R-:W-:Y:S01]  /*0910*/  FMUL R6, R6, -0.0070000002160668373108 ;  /* 0xbbe5604206067820 */ /* 0x000fe20000400000 */
[----:B------:R-:W-:-:S07]  /*0920*/  FMUL R7, R4, -0.0070000002160668373108 ;  /* 0xbbe5604204077820 */ /* 0x000fce0000400000 */
.L_x_31:
        /* <DEDUP_REMOVED lines=16> */
[----:B------:R-:W-:Y:S05]  /*0a30*/  CALL.REL.NOINC `($__internal_1_$__cuda_sm3x_div_rn_noftz_f32_slowpath) ;  /* 0x0000000400087944 */ /* 0x000fea0003c00000 */
[----:B------:R-:W-:-:S07]  /*0a40*/  IMAD.MOV.U32 R15, RZ, RZ, R0 ;  /* 0x000000ffff0f7224 */ /* 0x000fce00078e0000 */
.L_x_37:
[----:B------:R-:W-:Y:S05]  /*0a50*/  BSYNC.RECONVERGENT B0 ;  /* 0x0000000000007941 */ /* 0x000fea0003800200 */
.L_x_36:
[----:B------:R0:W-:Y:S01]  /*0a60*/  ATOM.E.ADD.F32.FTZ.RN.STRONG.GPU P0, RZ, desc[UR4][R8.64], R15 ;  /* 0x8000000f08ff79a2 */ /* 0x0001e2000c10f304 */
[----:B------:R-:W-:Y:S04]  /*0a70*/  BSSY.RECONVERGENT B0, `(.L_x_38) ;  /* 0x0000015000007945 */ /* 0x000fe80003800200 */
[----:B0-----:R-:W-:Y:S05]  /*0a80*/  @P0 BRA `(.L_x_39) ;  /* 0x00000000004c0947 */ /* 0x001fea0003800000 */
[----:B------:R-:W0:Y:S02]  /*0a90*/  QSPC.E.S P0, RZ, [R8] ;  /* 0x0000000008ff73aa */ /* 0x000e240000000500 */
[----:B0-----:R-:W-:Y:S05]  /*0aa0*/  @!P0 BRA `(.L_x_40) ;  /* 0x0000000000188947 */ /* 0x001fea0003800000 */
[----:B------:R-:W-:-:S07]  /*0ab0*/  MOV R8, R8 ;  /* 0x0000000800087202 */ /* 0x000fce0000000f00 */
.L_x_41:
[----:B------:R-:W0:Y:S02]  /*0ac0*/  LDS R10, [R8] ;  /* 0x00000000080a7984 */ /* 0x000e240000000800 */
[----:B0-----:R-:W-:-:S05]  /*0ad0*/  FADD R11, R15, R10 ;  /* 0x0000000a0f0b7221 */ /* 0x001fca0000000000 */
[----:B------:R-:W0:Y:S02]  /*0ae0*/  ATOMS.CAST.SPIN P0, [R8], R10, R11 ;  /* 0x0000000a0800758d */ /* 0x000e24000180000b */
[----:B0-----:R-:W-:Y:S05]  /*0af0*/  @!P0 BRA `(.L_x_41) ;  /* 0xfffffffc00f08947 */ /* 0x001fea000383ffff */
[----:B------:R-:W-:Y:S05]  /*0b00*/  BRA `(.L_x_39) ;  /* 0x00000000002c7947 */ /* 0x000fea0003800000 */
.L_x_40:
[----:B------:R-:W0:Y:S02]  /*0b10*/  QSPC.E.D P0, RZ, [R8] ;  /* 0x0000000008ff73aa */ /* 0x000e240000000700 */
[----:B0-----:R-:W-:Y:S05]  /*0b20*/  @!P0 BRA `(.L_x_42) ;  /* 0x0000000000188947 */ /* 0x001fea0003800000 */
.L_x_43:
[----:B------:R-:W2:Y:S02]  /*0b30*/  LD.E R10, [R8] ;  /* 0x00000000080a7980 */ /* 0x000ea40000100900 */
[----:B--2---:R-:W-:-:S06]  /*0b40*/  FADD R11, R15, R10 ;  /* 0x0000000a0f0b7221 */ /* 0x004fcc0000000000 */
[----:B------:R-:W2:Y:S02]  /*0b50*/  ATOM.E.CAST.SPIN PT, R11, [R8], R10, R11 ;  /* 0x0000000a080b738b */ /* 0x000ea400019e010b */
[----:B--2---:R-:W-:-:S13]  /*0b60*/  ISETP.EQ.U32.AND P0, PT, R11, 0x1, PT ;  /* 0x000000010b00780c */ /* 0x004fda0003f02070 */
[----:B------:R-:W-:Y:S05]  /*0b70*/  @!P0 BRA `(.L_x_43) ;  /* 0xfffffffc00ec8947 */ /* 0x000fea000383ffff */
[----:B------:R-:W-:Y:S05]  /*0b80*/  BRA `(.L_x_39) ;  /* 0x00000000000c7947 */ /* 0x000fea0003800000 */
.L_x_42:
[----:B------:R-:W2:Y:S02]  /*0b90*/  LD.E R0, desc[UR4][R8.64] ;  /* 0x0000000408007980 */ /* 0x000ea4000c101900 */
[----:B--2---:R-:W-:-:S05]  /*0ba0*/  FADD R15, R15, R0 ;  /* 0x000000000f0f7221 */ /* 0x004fca0000000000 */
[----:B------:R0:W-:Y:S02]  /*0bb0*/  ST.E desc[UR4][R8.64], R15 ;  /* 0x0000000f08007985 */ /* 0x0001e4000c101904 */
.L_x_39:
[----:B------:R-:W-:Y:S05]  /*0bc0*/  BSYNC.RECONVERGENT B0 ;  /* 0x0000000000007941 */ /* 0x000fea0003800200 */
.L_x_38:
        /* <DEDUP_REMOVED lines=17> */
[----:B------:R-:W-:-:S07]  /*0ce0*/  MOV R11, R0 ;  /* 0x00000000000b7202 */ /* 0x000fce0000000f00 */
.L_x_45:
[----:B------:R-:W-:Y:S05]  /*0cf0*/  BSYNC.RECONVERGENT B0 ;  /* 0x0000000000007941 */ /* 0x000fea0003800200 */
.L_x_44:
[----:B------:R0:W-:Y:S02]  /*0d00*/  ATOM.E.ADD.F32.FTZ.RN.STRONG.GPU P0, RZ, desc[UR4][R4.64], R11 ;  /* 0x8000000b04ff79a2 */ /* 0x0001e4000c10f304 */
[----:B0-----:R-:W-:Y:S05]  /*0d10*/  @P0 EXIT ;  /* 0x000000000000094d */ /* 0x001fea0003800000 */
[----:B------:R-:W0:Y:S02]  /*0d20*/  QSPC.E.S P0, RZ, [R4] ;  /* 0x0000000004ff73aa */ /* 0x000e240000000500 */
[----:B0-----:R-:W-:Y:S05]  /*0d30*/  @!P0 BRA `(.L_x_46) ;  /* 0x0000000000188947 */ /* 0x001fea0003800000 */
[----:B------:R-:W-:-:S07]  /*0d40*/  MOV R4, R4 ;  /* 0x0000000400047202 */ /* 0x000fce0000000f00 */
.L_x_47:
[----:B------:R-:W0:Y:S02]  /*0d50*/  LDS R2, [R4] ;  /* 0x0000000004027984 */ /* 0x000e240000000800 */
[----:B0-----:R-:W-:-:S05]  /*0d60*/  FADD R3, R11, R2 ;  /* 0x000000020b037221 */ /* 0x001fca0000000000 */
[----:B------:R-:W0:Y:S02]  /*0d70*/  ATOMS.CAST.SPIN P0, [R4], R2, R3 ;  /* 0x000000020400758d */ /* 0x000e240001800003 */
[----:B0-----:R-:W-:Y:S05]  /*0d80*/  @!P0 BRA `(.L_x_47) ;  /* 0xfffffffc00f08947 */ /* 0x001fea000383ffff */
[----:B------:R-:W-:Y:S05]  /*0d90*/  EXIT ;  /* 0x000000000000794d */ /* 0x000fea0003800000 */
.L_x_46:
[----:B------:R-:W0:Y:S02]  /*0da0*/  QSPC.E.D P0, RZ, [R4] ;  /* 0x0000000004ff73aa */ /* 0x000e240000000700 */
[----:B0-----:R-:W-:Y:S05]  /*0db0*/  @!P0 BRA `(.L_x_48) ;  /* 0x0000000000188947 */ /* 0x001fea0003800000 */
.L_x_49:
[----:B------:R-:W2:Y:S02]  /*0dc0*/  LD.E R2, [R4] ;  /* 0x0000000004027980 */ /* 0x000ea40000100900 */
[----:B--2---:R-:W-:-:S06]  /*0dd0*/  FADD R3, R11, R2 ;  /* 0x000000020b037221 */ /* 0x004fcc0000000000 */
[----:B------:R-:W2:Y:S02]  /*0de0*/  ATOM.E.CAST.SPIN PT, R3, [R4], R2, R3 ;  /* 0x000000020403738b */ /* 0x000ea400019e0103 */
[----:B--2---:R-:W-:-:S13]  /*0df0*/  ISETP.EQ.U32.AND P0, PT, R3, 0x1, PT ;  /* 0x000000010300780c */ /* 0x004fda0003f02070 */
[----:B------:R-:W-:Y:S05]  /*0e00*/  @!P0 BRA `(.L_x_49) ;  /* 0xfffffffc00ec8947 */ /* 0x000fea000383ffff */
[----:B------:R-:W-:Y:S05]  /*0e10*/  EXIT ;  /* 0x000000000000794d */ /* 0x000fea0003800000 */
.L_x_48:
[----:B------:R-:W2:Y:S02]  /*0e20*/  LD.E R0, desc[UR4][R4.64] ;  /* 0x0000000404007980 */ /* 0x000ea4000c101900 */
[----:B--2---:R-:W-:-:S05]  /*0e30*/  FADD R11, R11, R0 ;  /* 0x000000000b0b7221 */ /* 0x004fca0000000000 */
[----:B------:R-:W-:Y:S01]  /*0e40*/  ST.E desc[UR4][R4.64], R11 ;  /* 0x0000000b04007985 */ /* 0x000fe2000c101904 */
[----:B------:R-:W-:Y:S05]  /*0e50*/  EXIT ;  /* 0x000000000000794d */ /* 0x000fea0003800000 */
        .weak           $__internal_1_$__cuda_sm3x_div_rn_noftz_f32_slowpath
        .type           $__internal_1_$__cuda_sm3x_div_rn_noftz_f32_slowpath,@function
        .size           $__internal_1_$__cuda_sm3x_div_rn_noftz_f32_slowpath,(.L_x_117 - $__internal_1_$__cuda_sm3x_div_rn_noftz_f32_slowpath)
$__internal_1_$__cuda_sm3x_div_rn_noftz_f32_slowpath:
        /* <DEDUP_REMOVED lines=35> */
.L_x_51:
        /* <DEDUP_REMOVED lines=51> */
.L_x_58:
[----:B------:R-:W-:-:S04]  /*13c0*/  LOP3.LUT R0, R0, 0x80000000, RZ, 0xc0, !PT ;  /* 0x8000000000007812 */ /* 0x000fc800078ec0ff */
[----:B------:R-:W-:Y:S01]  /*13d0*/  LOP3.LUT R0, R0, 0x7f800000, RZ, 0xfc, !PT ;  /* 0x7f80000000007812 */ /* 0x000fe200078efcff */
[----:B------:R-:W-:Y:S06]  /*13e0*/  BRA `(.L_x_59) ;  /* 0x0000000000047947 */ /* 0x000fec0003800000 */
.L_x_57:
[----:B------:R-:W-:-:S07]  /*13f0*/  IMAD R0, R13, 0x800000, R0 ;  /* 0x008000000d007824 */ /* 0x000fce00078e0200 */
.L_x_59:
[----:B------:R-:W-:Y:S05]  /*1400*/  BSYNC.RECONVERGENT B2 ;  /* 0x0000000000027941 */ /* 0x000fea0003800200 */
.L_x_56:
[----:B------:R-:W-:Y:S05]  /*1410*/  BRA `(.L_x_60) ;  /* 0x0000000000207947 */ /* 0x000fea0003800000 */
.L_x_55:
[----:B------:R-:W-:-:S04]  /*1420*/  LOP3.LUT R0, R13, 0x80000000, R0, 0x48, !PT ;  /* 0x800000000d007812 */ /* 0x000fc800078e4800 */
[----:B------:R-:W-:Y:S01]  /*1430*/  LOP3.LUT R0, R0, 0x7f800000, RZ, 0xfc, !PT ;  /* 0x7f80000000007812 */ /* 0x000fe200078efcff */
[----:B------:R-:W-:Y:S06]  /*1440*/  BRA `(.L_x_60) ;  /* 0x0000000000147947 */ /* 0x000fec0003800000 */
.L_x_54:
[----:B------:R-:W-:Y:S01]  /*1450*/  LOP3.LUT R0, R13, 0x80000000, R0, 0x48, !PT ;  /* 0x800000000d007812 */ /* 0x000fe200078e4800 */
[----:B------:R-:W-:Y:S06]  /*1460*/  BRA `(.L_x_60) ;  /* 0x00000000000c7947 */ /* 0x000fec0003800000 */
.L_x_53:
[----:B------:R-:W0:Y:S01]  /*1470*/  MUFU.RSQ R0, -QNAN ;  /* 0xffc0000000007908 */ /* 0x000e220000001400 */
[----:B------:R-:W-:Y:S05]  /*1480*/  BRA `(.L_x_60) ;  /* 0x0000000000047947 */ /* 0x000fea0003800000 */
.L_x_52:
[----:B------:R-:W-:-:S07]  /*1490*/  FADD.FTZ R0, R0, R3 ;  /* 0x0000000300007221 */ /* 0x000fce0000010000 */
.L_x_60:
[----:B------:R-:W-:Y:S05]  /*14a0*/  BSYNC.RECONVERGENT B1 ;  /* 0x0000000000017941 */ /* 0x000fea0003800200 */
.L_x_50:
[----:B------:R-:W-:Y:S01]  /*14b0*/  HFMA2 R11, -RZ, RZ, 0, 0 ;  /* 0x00000000ff0b7431 */ /* 0x000fe200000001ff */
[----:B------:R-:W-:-:S04]  /*14c0*/  MOV R10, R6 ;  /* 0x00000006000a7202 */ /* 0x000fc80000000f00 */
[----:B0-----:R-:W-:Y:S05]  /*14d0*/  RET.REL.NODEC R10 `(_Z19updateWeights1BatchP19NeuralNetworkDevicePfS1_i) ;  /* 0xffffffe80ac87950 */ /* 0x001fea0003c3ffff */
.L_x_61:
        /* <DEDUP_REMOVED lines=10> */
.L_x_117:


//--------------------- .text._Z24hiddenLayerGradientBatchP19NeuralNetworkDevicePfS1_S1_ --------------------------
	.section	.text._Z24hiddenLayerGradientBatchP19NeuralNetworkDevicePfS1_S1_,"ax",@progbits
	.align	128
        .global         _Z24hiddenLayerGradientBatchP19NeuralNetworkDevicePfS1_S1_
        .type           _Z24hiddenLayerGradientBatchP19NeuralNetworkDevicePfS1_S1_,@function
        .size           _Z24hiddenLayerGradientBatchP19NeuralNetworkDevicePfS1_S1_,(.L_x_121 - _Z24hiddenLayerGradientBatchP19NeuralNetworkDevicePfS1_S1_)
        .other          _Z24hiddenLayerGradientBatchP19NeuralNetworkDevicePfS1_S1_,@"STO_CUDA_ENTRY STV_DEFAULT"
_Z24hiddenLayerGradientBatchP19NeuralNetworkDevicePfS1_S1_:
.text._Z24hiddenLayerGradientBatchP19NeuralNetworkDevicePfS1_S1_:
[----:B------:R-:W-:Y:S08]  /*0000*/  LDC R1, c[0x0][0x37c] ;  /* 0x0000df00ff017b82 */ /* 0x000ff00000000800 */
[----:B------:R-:W0:Y:S01]  /*0010*/  LDC.64 R6, c[0x0][0x380] ;  /* 0x0000e000ff067b82 */ /* 0x000e220000000a00 */
[----:B------:R-:W0:Y:S01]  /*0020*/  LDCU.64 UR4, c[0x0][0x358] ;  /* 0x00006b00ff0477ac */ /* 0x000e220008000a00 */
[----:B------:R-:W1:Y:S01]  /*0030*/  S2R R10, SR_CTAID.X ;  /* 0x00000000000a7919 */ /* 0x000e620000002500 */
[----:B------:R-:W2:Y:S05]  /*0040*/  S2R R11, SR_TID.X ;  /* 0x00000000000b7919 */ /* 0x000eaa0000002100 */
[----:B------:R-:W3:Y:S01]  /*0050*/  LDC.64 R4, c[0x0][0x398] ;  /* 0x0000e600ff047b82 */ /* 0x000ee20000000a00 */
[----:B0-----:R0:W4:Y:S01]  /*0060*/  LDG.E.64 R2, desc[UR4][R6.64+0x8] ;  /* 0x0000080406027981 */ /* 0x001122000c1e1b00 */
[----:B-1----:R-:W-:-:S06]  /*0070*/  IMAD R9, R10, 0xa, RZ ;  /* 0x0000000a0a097824 */ /* 0x002fcc00078e02ff */
[----:B0-----:R-:W0:Y:S01]  /*0080*/  LDC.64 R6, c[0x0][0x390] ;  /* 0x0000e400ff067b82 */ /* 0x001e220000000a00 */
[----:B---3--:R-:W-:-:S05]  /*0090*/  IMAD.WIDE.U32 R4, R9, 0x4, R4 ;  /* 0x0000000409047825 */ /* 0x008fca00078e0004 */
[----:B------:R-:W3:Y:S04]  /*00a0*/  LDG.E R27, desc[UR4][R4.64] ;  /* 0x00000004041b7981 */ /* 0x000ee8000c1e1900 */
[----:B------:R-:W5:Y:S04]  /*00b0*/  LDG.E R25, desc[UR4][R4.64+0x4] ;  /* 0x0000040404197981 */ /* 0x000f68000c1e1900 */
[----:B------:R-:W5:Y:S04]  /*00c0*/  LDG.E R23, desc[UR4][R4.64+0x8] ;  /* 0x0000080404177981 */ /* 0x000f68000c1e1900 */
[----:B------:R-:W5:Y:S04]  /*00d0*/  LDG.E R21, desc[UR4][R4.64+0xc] ;  /* 0x00000c0404157981 */ /* 0x000f68000c1e1900 */
[----:B------:R-:W5:Y:S04]  /*00e0*/  LDG.E R8, desc[UR4][R4.64+0x10] ;  /* 0x0000100404087981 */ /* 0x000f68000c1e1900 */
[----:B------:R-:W5:Y:S01]  /*00f0*/  LDG.E R15, desc[UR4][R4.64+0x14] ;  /* 0x00001404040f7981 */ /* 0x000f62000c1e1900 */
[----:B--2---:R-:W-:-:S03]  /*0100*/  LEA R9, R10, R11, 0x7 ;  /* 0x0000000b0a097211 */ /* 0x004fc600078e38ff */
[----:B------:R-:W2:Y:S02]  /*0110*/  LDG.E R13, desc[UR4][R4.64+0x18] ;  /* 0x00001804040d7981 */ /* 0x000ea4000c1e1900 */
[----:B0-----:R-:W-:Y:S02]  /*0120*/  IMAD.WIDE.U32 R6, R9, 0x4, R6 ;  /* 0x0000000409067825 */ /* 0x001fe400078e0006 */
[----:B------:R-:W2:Y:S04]  /*0130*/  LDG.E R19, desc[UR4][R4.64+0x20] ;  /* 0x0000200404137981 */ /* 0x000ea8000c1e1900 */
[----:B------:R-:W3:Y:S04]  /*0140*/  LDG.E R6, desc[UR4][R6.64] ;  /* 0x0000000406067981 */ /* 0x000ee8000c1e1900 */
[----:B------:R-:W2:Y:S01]  /*0150*/  LDG.E R24, desc[UR4][R4.64+0x24] ;  /* 0x0000240404187981 */ /* 0x000ea2000c1e1900 */
[----:B----4-:R-:W-:-:S03]  /*0160*/  IMAD.WIDE.U32 R2, R11, 0x4, R2 ;  /* 0x000000040b027825 */ /* 0x010fc600078e0002 */
[----:B------:R-:W4:Y:S04]  /*0170*/  LDG.E R11, desc[UR4][R4.64+0x1c] ;  /* 0x00001c04040b7981 */ /* 0x000f28000c1e1900 */
[----:B------:R-:W5:Y:S04]  /*0180*/  LDG.E R0, desc[UR4][R2.64] ;  /* 0x0000000402007981 */ /* 0x000f68000c1e1900 */
[----:B------:R-:W2:Y:S04]  /*0190*/  LDG.E R22, desc[UR4][R2.64+0x200] ;  /* 0x0002000402167981 */ /* 0x000ea8000c1e1900 */
[----:B------:R-:W4:Y:S04]  /*01a0*/  LDG.E R20, desc[UR4][R2.64+0x400] ;  /* 0x0004000402147981 */ /* 0x000f28000c1e1900 */
[----:B------:R-:W4:Y:S04]  /*01b0*/  LDG.E R18, desc[UR4][R2.64+0x600] ;  /* 0x0006000402127981 */ /* 0x000f28000c1e1900 */
[----:B------:R-:W4:Y:S04]  /*01c0*/  LDG.E R17, desc[UR4][R2.64+0x800] ;  /* 0x0008000402117981 */ /* 0x000f28000c1e1900 */
[----:B------:R-:W4:Y:S04]  /*01d0*/  LDG.E R14, desc[UR4][R2.64+0xa00] ;  /* 0x000a0004020e7981 */ /* 0x000f28000c1e1900 */
[----:B------:R-:W4:Y:S04]  /*01e0*/  LDG.E R12, desc[UR4][R2.64+0xc00] ;  /* 0x000c0004020c7981 */ /* 0x000f28000c1e1900 */
[----:B------:R-:W4:Y:S04]  /*01f0*/  LDG.E R10, desc[UR4][R2.64+0xe00] ;  /* 0x000e0004020a7981 */ /* 0x000f28000c1e1900 */
[----:B------:R-:W4:Y:S04]  /*0200*/  LDG.E R16, desc[UR4][R2.64+0x1000] ;  /* 0x0010000402107981 */ /* 0x000f28000c1e1900 */
[----:B------:R3:W4:Y:S02]  /*0210*/  LDG.E R29, desc[UR4][R2.64+0x1200] ;  /* 0x00120004021d7981 */ /* 0x000724000c1e1900 */
[----:B---3--:R-:W-:Y:S01]  /*0220*/  FSET.BF.GT.AND R3, R6, RZ, PT ;  /* 0x000000ff0603720a */ /* 0x008fe20003804000 */
[----:B-----5:R-:W-:-:S04]  /*0230*/  FFMA R27, R0, R27, RZ ;  /* 0x0000001b001b7223 */ /* 0x020fc800000000ff */
[----:B--2---:R-:W-:-:S04]  /*0240*/  FFMA R25, R22, R25, R27 ;  /* 0x0000001916197223 */ /* 0x004fc8000000001b */
[----:B----4-:R-:W-:-:S04]  /*0250*/  FFMA R23, R20, R23, R25 ;  /* 0x0000001714177223 */ /* 0x010fc80000000019 */
[----:B------:R-:W-:Y:S02]  /*0260*/  FFMA R18, R18, R21, R23 ;  /* 0x0000001512127223 */ /* 0x000fe40000000017 */
[----:B------:R-:W0:Y:S02]  /*0270*/  LDC.64 R20, c[0x0][0x388] ;  /* 0x0000e200ff147b82 */ /* 0x000e240000000a00 */
[----:B------:R-:W-:-:S04]  /*0280*/  FFMA R17, R17, R8, R18 ;  /* 0x0000000811117223 */ /* 0x000fc80000000012 */
[----:B------:R-:W-:-:S04]  /*0290*/  FFMA R15, R14, R15, R17 ;  /* 0x0000000f0e0f7223 */ /* 0x000fc80000000011 */
[----:B------:R-:W-:-:S04]  /*02a0*/  FFMA R13, R12, R13, R15 ;  /* 0x0000000d0c0d7223 */ /* 0x000fc8000000000f */
[----:B------:R-:W-:-:S04]  /*02b0*/  FFMA R11, R10, R11, R13 ;  /* 0x0000000b0a0b7223 */ /* 0x000fc8000000000d */
[----:B------:R-:W-:-:S04]  /*02c0*/  FFMA R16, R16, R19, R11 ;  /* 0x0000001310107223 */ /* 0x000fc8000000000b */
[----:B------:R-:W-:Y:S01]  /*02d0*/  FFMA R16, R29, R24, R16 ;  /* 0x000000181d107223 */ /* 0x000fe20000000010 */
[----:B0-----:R-:W-:-:S04]  /*02e0*/  IMAD.WIDE.U32 R20, R9, 0x4, R20 ;  /* 0x0000000409147825 */ /* 0x001fc800078e0014 */
[----:B------:R-:W-:-:S05]  /*02f0*/  FMUL R3, R16, R3 ;  /* 0x0000000310037220 */ /* 0x000fca0000400000 */
[----:B------:R-:W-:Y:S01]  /*0300*/  STG.E desc[UR4][R20.64], R3 ;  /* 0x0000000314007986 */ /* 0x000fe2000c101904 */
[----:B------:R-:W-:Y:S05]  /*0310*/  EXIT ;  /* 0x000000000000794d */ /* 0x000fea0003800000 */
.L_x_62:
        /* <DEDUP_REMOVED lines=14> */
.L_x_121:


//--------------------- .text._Z18layerGradientBatchPfS_S_ --------------------------
	.section	.text._Z18layerGradientBatchPfS_S_,"ax",@progbits
	.align	128
        .global         _Z18layerGradientBatchPfS_S_
        .type           _Z18layerGradientBatchPfS_S_,@function
        .size           _Z18layerGradientBatchPfS_S_,(.L_x_122 - _Z18layerGradientBatchPfS_S_)
        .other          _Z18layerGradientBatchPfS_S_,@"STO_CUDA_ENTRY STV_DEFAULT"
_Z18layerGradientBatchPfS_S_:
.text._Z18layerGradientBatchPfS_S_:
[----:B------:R-:W-:Y:S01]  /*0000*/  LDC R1, c[0x0][0x37c] ;  /* 0x0000df00ff017b82 */ /* 0x000fe20000000800 */
[----:B------:R-:W0:Y:S02]  /*0010*/  S2R R9, SR_TID.X ;  /* 0x0000000000097919 */ /* 0x000e240000002100 */
[----:B0-----:R-:W-:-:S13]  /*0020*/  ISETP.GT.U32.AND P0, PT, R9, 0x9, PT ;  /* 0x000000090900780c */ /* 0x001fda0003f04070 */
[----:B------:R-:W-:Y:S05]  /*0030*/  @P0 EXIT ;  /* 0x000000000000094d */ /* 0x000fea0003800000 */
[----:B------:R-:W0:Y:S01]  /*0040*/  S2R R0, SR_CTAID.X ;  /* 0x0000000000007919 */ /* 0x000e220000002500 */
[----:B------:R-:W1:Y:S01]  /*0050*/  LDC.64 R2, c[0x0][0x388] ;  /* 0x0000e200ff027b82 */ /* 0x000e620000000a00 */
[----:B------:R-:W2:Y:S07]  /*0060*/  LDCU.64 UR4, c[0x0][0x358] ;  /* 0x00006b00ff0477ac */ /* 0x000eae0008000a00 */
[----:B------:R-:W3:Y:S08]  /*0070*/  LDC.64 R4, c[0x0][0x390] ;  /* 0x0000e400ff047b82 */ /* 0x000ef00000000a00 */
[----:B------:R-:W4:Y:S01]  /*0080*/  LDC.64 R6, c[0x0][0x380] ;  /* 0x0000e000ff067b82 */ /* 0x000f220000000a00 */
[----:B0-----:R-:W-:-:S04]  /*0090*/  IMAD R9, R0, 0xa, R9 ;  /* 0x0000000a00097824 */ /* 0x001fc800078e0209 */
[----:B-1----:R-:W-:-:S04]  /*00a0*/  IMAD.WIDE.U32 R2, R9, 0x4, R2 ;  /* 0x0000000409027825 */ /* 0x002fc800078e0002 */
[C---:B---3--:R-:W-:Y:S02]  /*00b0*/  IMAD.WIDE.U32 R4, R9.reuse, 0x4, R4 ;  /* 0x0000000409047825 */ /* 0x048fe400078e0004 */
[----:B--2---:R-:W2:Y:S04]  /*00c0*/  LDG.E R2, desc[UR4][R2.64] ;  /* 0x0000000402027981 */ /* 0x004ea8000c1e1900 */
[----:B------:R-:W2:Y:S01]  /*00d0*/  LDG.E R5, desc[UR4][R4.64] ;  /* 0x0000000404057981 */ /* 0x000ea2000c1e1900 */
[----:B----4-:R-:W-:-:S04]  /*00e0*/  IMAD.WIDE.U32 R6, R9, 0x4, R6 ;  /* 0x0000000409067825 */ /* 0x010fc800078e0006 */
[----:B--2---:R-:W-:-:S05]  /*00f0*/  FADD R9, R2, -R5 ;  /* 0x8000000502097221 */ /* 0x004fca0000000000 */
[----:B------:R-:W-:Y:S01]  /*0100*/  STG.E desc[UR4][R6.64], R9 ;  /* 0x0000000906007986 */ /* 0x000fe2000c101904 */
[----:B------:R-:W-:Y:S05]  /*0110*/  EXIT ;  /* 0x000000000000794d */ /* 0x000fea0003800000 */
.L_x_63:
        /* <DEDUP_REMOVED lines=14> */
.L_x_122:


//--------------------- .text._Z13softmax_batchPf --------------------------
	.section	.text._Z13softmax_batchPf,"ax",@progbits
	.align	128
        .global         _Z13softmax_batchPf
        .type           _Z13softmax_batchPf,@function
        .size           _Z13softmax_batchPf,(.L_x_118 - _Z13softmax_batchPf)
        .other          _Z13softmax_batchPf,@"STO_CUDA_ENTRY STV_DEFAULT"
_Z13softmax_batchPf:
.text._Z13softmax_batchPf:
[----:B------:R-:W-:Y:S01]  /*0000*/  LDC R1, c[0x0][0x37c] ;  /* 0x0000df00ff017b82 */ /* 0x000fe20000000800 */
[----:B------:R-:W0:Y:S07]  /*0010*/  S2R R3, SR_CTAID.X ;  /* 0x0000000000037919 */ /* 0x000e2e0000002500 */
[----:B------:R-:W1:Y:S01]  /*0020*/  LDC.64 R14, c[0x0][0x380] ;  /* 0x0000e000ff0e7b82 */ /* 0x000e620000000a00 */
[----:B------:R-:W2:Y:S01]  /*0030*/  LDCU.64 UR4, c[0x0][0x358] ;  /* 0x00006b00ff0477ac */ /* 0x000ea20008000a00 */
[----:B0-----:R-:W-:-:S04]  /*0040*/  IMAD R3, R3, 0xa, RZ ;  /* 0x0000000a03037824 */ /* 0x001fc800078e02ff */
[----:B-1----:R-:W-:-:S05]  /*0050*/  IMAD.WIDE.U32 R14, R3, 0x4, R14 ;  /* 0x00000004030e7825 */ /* 0x002fca00078e000e */
[----:B--2---:R-:W2:Y:S04]  /*0060*/  LDG.E R9, desc[UR4][R14.64] ;  /* 0x000000040e097981 */ /* 0x004ea8000c1e1900 */
[----:B------:R-:W3:Y:S04]  /*0070*/  LDG.E R25, desc[UR4][R14.64+0x4] ;  /* 0x000004040e197981 */ /* 0x000ee8000c1e1900 */
[----:B------:R-:W4:Y:S04]  /*0080*/  LDG.E R3, desc[UR4][R14.64+0x8] ;  /* 0x000008040e037981 */ /* 0x000f28000c1e1900 */
[----:B------:R-:W5:Y:S04]  /*0090*/  LDG.E R13, desc[UR4][R14.64+0xc] ;  /* 0x00000c040e0d7981 */ /* 0x000f68000c1e1900 */
[----:B------:R-:W5:Y:S04]  /*00a0*/  LDG.E R7, desc[UR4][R14.64+0x10] ;  /* 0x000010040e077981 */ /* 0x000f68000c1e1900 */
[----:B------:R-:W5:Y:S04]  /*00b0*/  LDG.E R5, desc[UR4][R14.64+0x14] ;  /* 0x000014040e057981 */ /* 0x000f68000c1e1900 */
[----:B------:R-:W5:Y:S04]  /*00c0*/  LDG.E R21, desc[UR4][R14.64+0x18] ;  /* 0x000018040e157981 */ /* 0x000f68000c1e1900 */
[----:B------:R-:W5:Y:S04]  /*00d0*/  LDG.E R19, desc[UR4][R14.64+0x1c] ;  /* 0x00001c040e137981 */ /* 0x000f68000c1e1900 */
[----:B------:R-:W5:Y:S04]  /*00e0*/  LDG.E R17, desc[UR4][R14.64+0x20] ;  /* 0x000020040e117981 */ /* 0x000f68000c1e1900 */
[----:B------:R-:W5:Y:S01]  /*00f0*/  LDG.E R11, desc[UR4][R14.64+0x24] ;  /* 0x000024040e0b7981 */ /* 0x000f62000c1e1900 */
[----:B------:R-:W-:Y:S01]  /*0100*/  HFMA2 R8, -RZ, RZ, 0.96630859375, -0.0022525787353515625 ;  /* 0x3bbb989dff087431 */ /* 0x000fe200000001ff */
[----:B--2---:R-:W-:-:S04]  /*0110*/  FMNMX R0, R9, -1.00000002004087734272e+20, !PT ;  /* 0xe0ad78ec09007809 */ /* 0x004fc80007800000 */
[----:B---3--:R-:W-:-:S04]  /*0120*/  FSETP.GT.AND P0, PT, R25, R0, PT ;  /* 0x000000001900720b */ /* 0x008fc80003f04000 */
[----:B------:R-:W-:-:S04]  /*0130*/  FSEL R0, R25, R0, P0 ;  /* 0x0000000019007208 */ /* 0x000fc80000000000 */
[----:B----4-:R-:W-:-:S04]  /*0140*/  FSETP.GT.AND P0, PT, R3, R0, PT ;  /* 0x000000000300720b */ /* 0x010fc80003f04000 */
[----:B------:R-:W-:-:S04]  /*0150*/  FSEL R0, R3, R0, P0 ;  /* 0x0000000003007208 */ /* 0x000fc80000000000 */
[----:B-----5:R-:W-:-:S04]  /*0160*/  FSETP.GT.AND P0, PT, R13, R0, PT ;  /* 0x000000000d00720b */ /* 0x020fc80003f04000 */
[----:B------:R-:W-:-:S04]  /*0170*/  FSEL R0, R13, R0, P0 ;  /* 0x000000000d007208 */ /* 0x000fc80000000000 */
[----:B------:R-:W-:-:S04]  /*0180*/  FSETP.GT.AND P0, PT, R7, R0, PT ;  /* 0x000000000700720b */ /* 0x000fc80003f04000 */
        /* <DEDUP_REMOVED lines=10> */
[----:B------:R-:W-:-:S05]  /*0230*/  FSEL R10, R11, R0, P0 ;  /* 0x000000000b0a7208 */ /* 0x000fca0000000000 */
[--C-:B------:R-:W-:Y:S01]  /*0240*/  FADD R27, R9, -R10.reuse ;  /* 0x8000000a091b7221 */ /* 0x100fe20000000000 */
[----:B------:R-:W-:Y:S01]  /*0250*/  MOV R9, 0x437c0000 ;  /* 0x437c000000097802 */ /* 0x000fe20000000f00 */
[--C-:B------:R-:W-:Y:S01]  /*0260*/  FADD R23, R3, -R10.reuse ;  /* 0x8000000a03177221 */ /* 0x100fe20000000000 */
[--C-:B------:R-:W-:Y:S01]  /*0270*/  FADD R25, R25, -R10.reuse ;  /* 0x8000000a19197221 */ /* 0x100fe20000000000 */
[-C--:B------:R-:W-:Y:S01]  /*0280*/  FFMA.SAT R16, R27, R8.reuse, 0.5 ;  /* 0x3f0000001b107423 */ /* 0x080fe20000002008 */
[----:B------:R-:W-:Y:S01]  /*0290*/  FADD R6, R7, -R10 ;  /* 0x8000000a07067221 */ /* 0x000fe20000000000 */
[-C--:B------:R-:W-:Y:S01]  /*02a0*/  FFMA.SAT R12, R23, R8.reuse, 0.5 ;  /* 0x3f000000170c7423 */ /* 0x080fe20000002008 */
[-C--:B------:R-:W-:Y:S01]  /*02b0*/  FFMA.SAT R2, R25, R8.reuse, 0.5 ;  /* 0x3f00000019027423 */ /* 0x080fe20000002008 */
[-C--:B------:R-:W-:Y:S01]  /*02c0*/  FFMA.RM R16, R16, R9.reuse, 12582913 ;  /* 0x4b40000110107423 */ /* 0x080fe20000004009 */
[-C--:B------:R-:W-:Y:S01]  /*02d0*/  FFMA.SAT R22, R6, R8.reuse, 0.5 ;  /* 0x3f00000006167423 */ /* 0x080fe20000002008 */
[-C--:B------:R-:W-:Y:S01]  /*02e0*/  FFMA.RM R12, R12, R9.reuse, 12582913 ;  /* 0x4b4000010c0c7423 */ /* 0x080fe20000004009 */
[-C--:B------:R-:W-:Y:S01]  /*02f0*/  FFMA.RM R3, R2, R9.reuse, 12582913 ;  /* 0x4b40000102037423 */ /* 0x080fe20000004009 */
[----:B------:R-:W-:Y:S01]  /*0300*/  FADD R0, R16, -12583039 ;  /* 0xcb40007f10007421 */ /* 0x000fe20000000000 */
[-C--:B------:R-:W-:Y:S01]  /*0310*/  FFMA.RM R7, R22, R9.reuse, 12582913 ;  /* 0x4b40000116077423 */ /* 0x080fe20000004009 */
[----:B------:R-:W-:Y:S01]  /*0320*/  FADD R18, R12, -12583039 ;  /* 0xcb40007f0c127421 */ /* 0x000fe20000000000 */
[----:B------:R-:W-:Y:S01]  /*0330*/  FADD R4, R3, -12583039 ;  /* 0xcb40007f03047421 */ /* 0x000fe20000000000 */
[----:B------:R-:W-:Y:S01]  /*0340*/  FFMA R0, R27, 1.4426950216293334961, -R0 ;  /* 0x3fb8aa3b1b007823 */ /* 0x000fe20000000800 */
[----:B------:R-:W-:Y:S01]  /*0350*/  FADD R29, R5, -R10 ;  /* 0x8000000a051d7221 */ /* 0x000fe20000000000 */
[----:B------:R-:W-:Y:S01]  /*0360*/  FFMA R18, R23, 1.4426950216293334961, -R18 ;  /* 0x3fb8aa3b17127823 */ /* 0x000fe20000000812 */
[----:B------:R-:W-:Y:S01]  /*0370*/  FFMA R4, R25, 1.4426950216293334961, -R4 ;  /* 0x3fb8aa3b19047823 */ /* 0x000fe20000000804 */
[----:B------:R-:W-:Y:S01]  /*0380*/  FFMA R2, R27, 1.925963033500011079e-08, R0 ;  /* 0x32a570601b027823 */ /* 0x000fe20000000000 */
[----:B------:R-:W-:Y:S01]  /*0390*/  FADD R27, R13, -R10 ;  /* 0x8000000a0d1b7221 */ /* 0x000fe20000000000 */
[----:B------:R-:W-:Y:S01]  /*03a0*/  FADD R5, R7, -12583039 ;  /* 0xcb40007f07057421 */ /* 0x000fe20000000000 */
[----:B------:R-:W-:Y:S01]  /*03b0*/  FFMA R0, R25, 1.925963033500011079e-08, R4 ;  /* 0x32a5706019007823 */ /* 0x000fe20000000004 */
[----:B------:R0:W-:Y:S01]  /*03c0*/  MUFU.EX2 R13, R2 ;  /* 0x00000002000d7308 */ /* 0x0001e20000000800 */
[-C--:B------:R-:W-:Y:S01]  /*03d0*/  FFMA.SAT R20, R27, R8.reuse, 0.5 ;  /* 0x3f0000001b147423 */ /* 0x080fe20000002008 */
[--C-:B------:R-:W-:Y:S01]  /*03e0*/  FADD R21, R21, -R10.reuse ;  /* 0x8000000a15157221 */ /* 0x100fe20000000000 */
[--C-:B------:R-:W-:Y:S01]  /*03f0*/  FADD R25, R17, -R10.reuse ;  /* 0x8000000a11197221 */ /* 0x100fe20000000000 */
[----:B------:R-:W-:Y:S01]  /*0400*/  FADD R17, R11, -R10 ;  /* 0x8000000a0b117221 */ /* 0x000fe20000000000 */
[----:B------:R-:W-:Y:S01]  /*0410*/  FFMA.RM R4, R20, R9, 12582913 ;  /* 0x4b40000114047423 */ /* 0x000fe20000004009 */
[----:B------:R-:W-:-:S02]  /*0420*/  FFMA.SAT R24, R21, R8, 0.5 ;  /* 0x3f00000015187423 */ /* 0x000fc40000002008 */
[----:B------:R-:W-:Y:S01]  /*0430*/  MUFU.EX2 R0, R0 ;  /* 0x0000000000007308 */ /* 0x000fe20000000800 */
[----:B0-----:R-:W-:Y:S01]  /*0440*/  FFMA R2, R23, 1.925963033500011079e-08, R18 ;  /* 0x32a5706017027823 */ /* 0x001fe20000000012 */
[-C--:B------:R-:W-:Y:S01]  /*0450*/  FFMA.SAT R18, R29, R8.reuse, 0.5 ;  /* 0x3f0000001d127423 */ /* 0x080fe20000002008 */
[----:B------:R-:W-:Y:S01]  /*0460*/  FFMA R23, R6, 1.4426950216293334961, -R5 ;  /* 0x3fb8aa3b06177823 */ /* 0x000fe20000000805 */
[----:B------:R-:W-:Y:S01]  /*0470*/  FADD R20, R4, -12583039 ;  /* 0xcb40007f04147421 */ /* 0x000fe20000000000 */
[-C--:B------:R-:W-:Y:S01]  /*0480*/  FFMA.SAT R26, R17, R8.reuse, 0.5 ;  /* 0x3f000000111a7423 */ /* 0x080fe20000002008 */
[-C--:B------:R-:W-:Y:S01]  /*0490*/  FFMA.RM R5, R18, R9.reuse, 12582913 ;  /* 0x4b40000112057423 */ /* 0x080fe20000004009 */
[----:B------:R-:W-:Y:S01]  /*04a0*/  FFMA R18, R6, 1.925963033500011079e-08, R23 ;  /* 0x32a5706006127823 */ /* 0x000fe20000000017 */
[----:B------:R-:W-:Y:S01]  /*04b0*/  FFMA R20, R27, 1.4426950216293334961, -R20 ;  /* 0x3fb8aa3b1b147823 */ /* 0x000fe20000000814 */
[----:B------:R-:W-:Y:S01]  /*04c0*/  FADD R23, R19, -R10 ;  /* 0x8000000a13177221 */ /* 0x000fe20000000000 */
[----:B------:R-:W-:Y:S01]  /*04d0*/  FADD R22, R5, -12583039 ;  /* 0xcb40007f05167421 */ /* 0x000fe20000000000 */
[-C--:B------:R-:W-:Y:S01]  /*04e0*/  FFMA.RM R10, R24, R9.reuse, 12582913 ;  /* 0x4b400001180a7423 */ /* 0x080fe20000004009 */
[----:B------:R-:W-:Y:S01]  /*04f0*/  FFMA R20, R27, 1.925963033500011079e-08, R20 ;  /* 0x32a570601b147823 */ /* 0x000fe20000000014 */
[-C--:B------:R-:W-:Y:S01]  /*0500*/  FFMA.SAT R24, R25, R8.reuse, 0.5 ;  /* 0x3f00000019187423 */ /* 0x080fe20000002008 */
[C---:B------:R-:W-:Y:S01]  /*0510*/  FFMA R22, R29.reuse, 1.4426950216293334961, -R22 ;  /* 0x3fb8aa3b1d167823 */ /* 0x040fe20000000816 */
[----:B------:R-:W0:Y:S03]  /*0520*/  MUFU.EX2 R2, R2 ;  /* 0x0000000200027308 */ /* 0x000e260000000800 */
[----:B------:R-:W-:Y:S01]  /*0530*/  FFMA R19, R29, 1.925963033500011079e-08, R22 ;  /* 0x32a570601d137823 */ /* 0x000fe20000000016 */
[----:B------:R-:W-:Y:S01]  /*0540*/  FFMA.SAT R22, R23, R8, 0.5 ;  /* 0x3f00000017167423 */ /* 0x000fe20000002008 */
[----:B------:R-:W-:-:S03]  /*0550*/  FFMA.RM R8, R24, R9, 12582913 ;  /* 0x4b40000118087423 */ /* 0x000fc60000004009 */
[----:B------:R1:W2:Y:S01]  /*0560*/  MUFU.EX2 R6, R20 ;  /* 0x0000001400067308 */ /* 0x0002a20000000800 */
[-C--:B------:R-:W-:Y:S01]  /*0570*/  FFMA.RM R11, R22, R9.reuse, 12582913 ;  /* 0x4b400001160b7423 */ /* 0x080fe20000004009 */
[----:B------:R-:W-:Y:S01]  /*0580*/  FFMA.RM R9, R26, R9, 12582913 ;  /* 0x4b4000011a097423 */ /* 0x000fe20000004009 */
[----:B------:R-:W-:Y:S02]  /*0590*/  FADD R26, R8, -12583039 ;  /* 0xcb40007f081a7421 */ /* 0x000fe40000000000 */
[C---:B------:R-:W-:Y:S01]  /*05a0*/  FADD R24, R11.reuse, -12583039 ;  /* 0xcb40007f0b187421 */ /* 0x040fe20000000000 */
[----:B------:R-:W-:Y:S01]  /*05b0*/  SHF.L.U32 R11, R11, 0x17, RZ ;  /* 0x000000170b0b7819 */ /* 0x000fe200000006ff */
[----:B------:R-:W-:Y:S01]  /*05c0*/  FFMA R26, R25, 1.4426950216293334961, -R26 ;  /* 0x3fb8aa3b191a7823 */ /* 0x000fe2000000081a */
[----:B------:R-:W3:Y:S01]  /*05d0*/  MUFU.EX2 R18, R18 ;  /* 0x0000001200127308 */ /* 0x000ee20000000800 */
[----:B-1----:R-:W-:Y:S01]  /*05e0*/  FADD R20, R10, -12583039 ;  /* 0xcb40007f0a147421 */ /* 0x002fe20000000000 */
[----:B------:R-:W-:Y:S01]  /*05f0*/  FFMA R24, R23, 1.4426950216293334961, -R24 ;  /* 0x3fb8aa3b17187823 */ /* 0x000fe20000000818 */
[----:B------:R-:W-:-:S02]  /*0600*/  FFMA R25, R25, 1.925963033500011079e-08, R26 ;  /* 0x32a5706019197823 */ /* 0x000fc4000000001a */
[----:B------:R-:W-:Y:S01]  /*0610*/  FFMA R20, R21, 1.4426950216293334961, -R20 ;  /* 0x3fb8aa3b15147823 */ /* 0x000fe20000000814 */
[----:B------:R-:W-:Y:S01]  /*0620*/  FFMA R24, R23, 1.925963033500011079e-08, R24 ;  /* 0x32a5706017187823 */ /* 0x000fe20000000018 */
[----:B------:R-:W-:Y:S01]  /*0630*/  SHF.L.U32 R23, R12, 0x17, RZ ;  /* 0x000000170c177819 */ /* 0x000fe200000006ff */
[----:B------:R-:W1:Y:S01]  /*0640*/  MUFU.EX2 R19, R19 ;  /* 0x0000001300137308 */ /* 0x000e620000000800 */
[----:B------:R-:W-:Y:S01]  /*0650*/  FFMA R22, R21, 1.925963033500011079e-08, R20 ;  /* 0x32a5706015167823 */ /* 0x000fe20000000014 */
[----:B------:R-:W-:Y:S02]  /*0660*/  SHF.L.U32 R20, R16, 0x17, RZ ;  /* 0x0000001710147819 */ /* 0x000fe400000006ff */
[----:B------:R-:W-:Y:S01]  /*0670*/  SHF.L.U32 R21, R3, 0x17, RZ ;  /* 0x0000001703157819 */ /* 0x000fe200000006ff */
[----:B0-----:R-:W-:Y:S01]  /*0680*/  FMUL R2, R23, R2 ;  /* 0x0000000217027220 */ /* 0x001fe20000400000 */
[----:B------:R-:W-:Y:S01]  /*0690*/  SHF.L.U32 R23, R7, 0x17, RZ ;  /* 0x0000001707177819 */ /* 0x000fe200000006ff */
[----:B------:R-:W-:Y:S01]  /*06a0*/  FMUL R3, R20, R13 ;  /* 0x0000000d14037220 */ /* 0x000fe20000400000 */
[----:B------:R-:W0:Y:S01]  /*06b0*/  MUFU.EX2 R16, R22 ;  /* 0x0000001600107308 */ /* 0x000e220000000800 */
[----:B------:R-:W-:Y:S01]  /*06c0*/  FMUL R0, R21, R0 ;  /* 0x0000000015007220 */ /* 0x000fe20000400000 */
[----:B------:R-:W-:Y:S01]  /*06d0*/  FADD R20, R9, -12583039 ;  /* 0xcb40007f09147421 */ /* 0x000fe20000000000 */
[----:B------:R-:W-:Y:S01]  /*06e0*/  FADD R13, RZ, R3 ;  /* 0x00000003ff0d7221 */ /* 0x000fe20000000000 */
[----:B------:R-:W-:-:S02]  /*06f0*/  SHF.L.U32 R21, R4, 0x17, RZ ;  /* 0x0000001704157819 */ /* 0x000fc400000006ff */
[----:B------:R-:W-:Y:S01]  /*0700*/  FFMA R20, R17, 1.4426950216293334961, -R20 ;  /* 0x3fb8aa3b11147823 */ /* 0x000fe20000000814 */
[----:B------:R-:W-:Y:S01]  /*0710*/  FADD R7, R13, R0 ;  /* 0x000000000d077221 */ /* 0x000fe20000000000 */
[----:B------:R-:W4:Y:S01]  /*0720*/  MUFU.EX2 R12, R24 ;  /* 0x00000018000c7308 */ /* 0x000f220000000800 */
[----:B--2---:R-:W-:Y:S01]  /*0730*/  FMUL R4, R21, R6 ;  /* 0x0000000615047220 */ /* 0x004fe20000400000 */
[----:B------:R-:W-:Y:S01]  /*0740*/  SHF.L.U32 R6, R5, 0x17, RZ ;  /* 0x0000001705067819 */ /* 0x000fe200000006ff */
[----:B------:R-:W-:Y:S01]  /*0750*/  FADD R7, R7, R2 ;  /* 0x0000000207077221 */ /* 0x000fe20000000000 */
[----:B------:R-:W-:Y:S01]  /*0760*/  FFMA R20, R17, 1.925963033500011079e-08, R20 ;  /* 0x32a5706011147823 */ /* 0x000fe20000000014 */
[----:B---3--:R-:W-:Y:S02]  /*0770*/  FMUL R5, R23, R18 ;  /* 0x0000001217057220 */ /* 0x008fe40000400000 */
[----:B------:R-:W-:Y:S01]  /*0780*/  FADD R18, R7, R4 ;  /* 0x0000000407127221 */ /* 0x000fe20000000000 */
[----:B------:R-:W2:Y:S01]  /*0790*/  MUFU.EX2 R13, R25 ;  /* 0x00000019000d7308 */ /* 0x000ea20000000800 */
[----:B------:R-:W-:Y:S01]  /*07a0*/  SHF.L.U32 R7, R10, 0x17, RZ ;  /* 0x000000170a077819 */ /* 0x000fe200000006ff */
[----:B-1----:R-:W-:Y:S01]  /*07b0*/  FMUL R6, R6, R19 ;  /* 0x0000001306067220 */ /* 0x002fe20000400000 */
[----:B------:R-:W-:-:S03]  /*07c0*/  FADD R17, R18, R5 ;  /* 0x0000000512117221 */ /* 0x000fc60000000000 */
[----:B0-----:R-:W-:Y:S01]  /*07d0*/  FMUL R7, R7, R16 ;  /* 0x0000001007077220 */ /* 0x001fe20000400000 */
[----:B------:R-:W-:Y:S01]  /*07e0*/  FADD R10, R17, R6 ;  /* 0x00000006110a7221 */ /* 0x000fe20000000000 */
[----:B------:R-:W0:Y:S01]  /*07f0*/  MUFU.EX2 R21, R20 ;  /* 0x0000001400157308 */ /* 0x000e220000000800 */
[----:B------:R-:W-:Y:S01]  /*0800*/  SHF.L.U32 R16, R8, 0x17, RZ ;  /* 0x0000001708107819 */ /* 0x000fe200000006ff */
[----:B----4-:R-:W-:Y:S01]  /*0810*/  FMUL R8, R11, R12 ;  /* 0x0000000c0b087220 */ /* 0x010fe20000400000 */
[----:B------:R-:W-:Y:S01]  /*0820*/  FADD R11, R10, R7 ;  /* 0x000000070a0b7221 */ /* 0x000fe20000000000 */
[----:B------:R-:W-:-:S03]  /*0830*/  SHF.L.U32 R10, R9, 0x17, RZ ;  /* 0x00000017090a7819 */ /* 0x000fc600000006ff */
[----:B------:R-:W-:Y:S01]  /*0840*/  FADD R12, R11, R8 ;  /* 0x000000080b0c7221 */ /* 0x000fe20000000000 */
[----:B--2---:R-:W-:-:S04]  /*0850*/  FMUL R9, R16, R13 ;  /* 0x0000000d10097220 */ /* 0x004fc80000400000 */
[----:B------:R-:W-:Y:S01]  /*0860*/  FADD R11, R12, R9 ;  /* 0x000000090c0b7221 */ /* 0x000fe20000000000 */
[----:B0-----:R-:W-:-:S04]  /*0870*/  FMUL R10, R10, R21 ;  /* 0x000000150a0a7220 */ /* 0x001fc80000400000 */
[----:B------:R-:W-:-:S04]  /*0880*/  FADD R12, R11, R10 ;  /* 0x0000000a0b0c7221 */ /* 0x000fc80000000000 */
[----:B------:R-:W0:Y:S08]  /*0890*/  MUFU.RCP R11, R12 ;  /* 0x0000000c000b7308 */ /* 0x000e300000001000 */
[----:B------:R-:W1:Y:S01]  /*08a0*/  FCHK P0, R3, R12 ;  /* 0x0000000c03007302 */ /* 0x000e620000000000 */
[----:B0-----:R-:W-:-:S04]  /*08b0*/  FFMA R16, -R12, R11, 1 ;  /* 0x3f8000000c107423 */ /* 0x001fc8000000010b */
[----:B------:R-:W-:-:S04]  /*08c0*/  FFMA R16, R11, R16, R11 ;  /* 0x000000100b107223 */ /* 0x000fc8000000000b */
[----:B------:R-:W-:-:S04]  /*08d0*/  FFMA R11, R3, R16, RZ ;  /* 0x00000010030b7223 */ /* 0x000fc800000000ff */
[----:B------:R-:W-:-:S04]  /*08e0*/  FFMA R13, -R12, R11, R3 ;  /* 0x0000000b0c0d7223 */ /* 0x000fc80000000103 */
[----:B------:R-:W-:Y:S01]  /*08f0*/  FFMA R11, R16, R13, R11 ;  /* 0x0000000d100b7223 */ /* 0x000fe2000000000b */
[----:B-1----:R-:W-:Y:S06]  /*0900*/  @!P0 BRA `(.L_x_64) ;  /* 0x00000000000c8947 */ /* 0x002fec0003800000 */
[----:B------:R-:W-:-:S07]  /*0910*/  MOV R16, 0x930 ;  /* 0x0000093000107802 */ /* 0x000fce0000000f00 */
[----:B------:R-:W-:Y:S05]  /*0920*/  CALL.REL.NOINC `($__internal_2_$__cuda_sm3x_div_rn_noftz_f32_slowpath) ;  /* 0x0000000400cc7944 */ /* 0x000fea0003c00000 */
[----:B------:R-:W-:-:S07]  /*0930*/  MOV R11, R3 ;  /* 0x00000003000b7202 */ /* 0x000fce0000000f00 */
.L_x_64:
[----:B------:R-:W0:Y:S01]  /*0940*/  MUFU.RCP R3, R12 ;  /* 0x0000000c00037308 */ /* 0x000e220000001000 */
[----:B------:R1:W-:Y:S07]  /*0950*/  STG.E desc[UR4][R14.64], R11 ;  /* 0x0000000b0e007986 */ /* 0x0003ee000c101904 */
[----:B------:R-:W2:Y:S01]  /*0960*/  FCHK P0, R0, R12 ;  /* 0x0000000c00007302 */ /* 0x000ea20000000000 */
[----:B0-----:R-:W-:-:S04]  /*0970*/  FFMA R16, -R12, R3, 1 ;  /* 0x3f8000000c107423 */ /* 0x001fc80000000103 */
[----:B------:R-:W-:-:S04]  /*0980*/  FFMA R18, R3, R16, R3 ;  /* 0x0000001003127223 */ /* 0x000fc80000000003 */
[----:B------:R-:W-:-:S04]  /*0990*/  FFMA R3, R0, R18, RZ ;  /* 0x0000001200037223 */ /* 0x000fc800000000ff */
[----:B------:R-:W-:-:S04]  /*09a0*/  FFMA R16, -R12, R3, R0 ;  /* 0x000000030c107223 */ /* 0x000fc80000000100 */
[----:B------:R-:W-:Y:S01]  /*09b0*/  FFMA R3, R18, R16, R3 ;  /* 0x0000001012037223 */ /* 0x000fe20000000003 */
[----:B-12---:R-:W-:Y:S06]  /*09c0*/  @!P0 BRA `(.L_x_65) ;  /* 0x00000000000c8947 */ /* 0x006fec0003800000 */
[----:B------:R-:W-:Y:S02]  /*09d0*/  MOV R3, R0 ;  /* 0x0000000000037202 */ /* 0x000fe40000000f00 */
[----:B------:R-:W-:-:S07]  /*09e0*/  MOV R16, 0xa00 ;  /* 0x00000a0000107802 */ /* 0x000fce0000000f00 */
[----:B------:R-:W-:Y:S05]  /*09f0*/  CALL.REL.NOINC `($__internal_2_$__cuda_sm3x_div_rn_noftz_f32_slowpath) ;  /* 0x0000000400987944 */ /* 0x000fea0003c00000 */
.L_x_65:
        /* <DEDUP_REMOVED lines=12> */
[----:B------:R-:W-:-:S07]  /*0ac0*/  MOV R11, R3 ;  /* 0x00000003000b7202 */ /* 0x000fce0000000f00 */
.L_x_66:
        /* <DEDUP_REMOVED lines=12> */
.L_x_67:
        /* <DEDUP_REMOVED lines=13> */
.L_x_68:
        /* <DEDUP_REMOVED lines=12> */
.L_x_69:
        /* <DEDUP_REMOVED lines=13> */
.L_x_70:
        /* <DEDUP_REMOVED lines=12> */
.L_x_71:
        /* <DEDUP_REMOVED lines=13> */
.L_x_72:
        /* <DEDUP_REMOVED lines=12> */
.L_x_73:
[----:B------:R-:W-:Y:S01]  /*1040*/  STG.E desc[UR4][R14.64+0x24], R3 ;  /* 0x000024030e007986 */ /* 0x000fe2000c101904 */
[----:B------:R-:W-:Y:S05]  /*1050*/  EXIT ;  /* 0x000000000000794d */ /* 0x000fea0003800000 */
        .weak           $__internal_2_$__cuda_sm3x_div_rn_noftz_f32_slowpath
        .type           $__internal_2_$__cuda_sm3x_div_rn_noftz_f32_slowpath,@function
        .size           $__internal_2_$__cuda_sm3x_div_rn_noftz_f32_slowpath,(.L_x_118 - $__internal_2_$__cuda_sm3x_div_rn_noftz_f32_slowpath)
$__internal_2_$__cuda_sm3x_div_rn_noftz_f32_slowpath:
[----:B------:R-:W-:Y:S02]  /*1060*/  SHF.R.U32.HI R11, RZ, 0x17, R12 ;  /* 0x00000017ff0b7819 */ /* 0x000fe4000001160c */
[----:B------:R-:W-:Y:S02]  /*1070*/  SHF.R.U32.HI R13, RZ, 0x17, R3 ;  /* 0x00000017ff0d7819 */ /* 0x000fe40000011603 */
[----:B------:R-:W-:Y:S02]  /*1080*/  LOP3.LUT R11, R11, 0xff, RZ, 0xc0, !PT ;  /* 0x000000ff0b0b7812 */ /* 0x000fe400078ec0ff */
[----:B------:R-:W-:Y:S02]  /*1090*/  LOP3.LUT R20, R13, 0xff, RZ, 0xc0, !PT ;  /* 0x000000ff0d147812 */ /* 0x000fe400078ec0ff */
[----:B------:R-:W-:Y:S02]  /*10a0*/  IADD3 R19, PT, PT, R11, -0x1, RZ ;  /* 0xffffffff0b137810 */ /* 0x000fe40007ffe0ff */
[----:B------:R-:W-:-:S02]  /*10b0*/  IADD3 R17, PT, PT, R20, -0x1, RZ ;  /* 0xffffffff14117810 */ /* 0x000fc40007ffe0ff */
[----:B------:R-:W-:Y:S02]  /*10c0*/  ISETP.GT.U32.AND P0, PT, R19, 0xfd, PT ;  /* 0x000000fd1300780c */ /* 0x000fe40003f04070 */
[----:B------:R-:W-:Y:S02]  /*10d0*/  MOV R18, R12 ;  /* 0x0000000c00127202 */ /* 0x000fe40000000f00 */
[----:B------:R-:W-:-:S13]  /*10e0*/  ISETP.GT.U32.OR P0, PT, R17, 0xfd, P0 ;  /* 0x000000fd1100780c */ /* 0x000fda0000704470 */
[----:B------:R-:W-:Y:S01]  /*10f0*/  @!P0 MOV R13, RZ ;  /* 0x000000ff000d8202 */ /* 0x000fe20000000f00 */
        /* <DEDUP_REMOVED lines=22> */
[----:B------:R-:W-:-:S03]  /*1260*/  @!P1 FFMA R18, R12, 1.84467440737095516160e+19, RZ ;  /* 0x5f8000000c129823 */ /* 0x000fc600000000ff */
[----:B------:R-:W-:-:S07]  /*1270*/  @!P1 IADD3 R13, PT, PT, R13, 0x40, RZ ;  /* 0x000000400d0d9810 */ /* 0x000fce0007ffe0ff */
.L_x_74:
[----:B------:R-:W-:Y:S02]  /*1280*/  LEA R17, R11, 0xc0800000, 0x17 ;  /* 0xc08000000b117811 */ /* 0x000fe400078eb8ff */
[----:B------:R-:W-:Y:S02]  /*1290*/  IADD3 R20, PT, PT, R20, -0x7f, RZ ;  /* 0xffffff8114147810 */ /* 0x000fe40007ffe0ff */
[----:B------:R-:W-:-:S03]  /*12a0*/  IADD3 R19, PT, PT, -R17, R18, RZ ;  /* 0x0000001211137210 */ /* 0x000fc60007ffe1ff */
[C---:B------:R-:W-:Y:S01]  /*12b0*/  IMAD R3, R20.reuse, -0x800000, R3 ;  /* 0xff80000014037824 */ /* 0x040fe200078e0203 */
[----:B------:R-:W0:Y:S01]  /*12c0*/  MUFU.RCP R18, R19 ;  /* 0x0000001300127308 */ /* 0x000e220000001000 */
[----:B------:R-:W-:Y:S01]  /*12d0*/  FADD.FTZ R22, -R19, -RZ ;  /* 0x800000ff13167221 */ /* 0x000fe20000010100 */
[----:B------:R-:W-:-:S04]  /*12e0*/  IADD3 R20, PT, PT, R20, 0x7f, -R11 ;  /* 0x0000007f14147810 */ /* 0x000fc80007ffe80b */
[----:B------:R-:W-:Y:S01]  /*12f0*/  IADD3 R20, PT, PT, R20, R13, RZ ;  /* 0x0000000d14147210 */ /* 0x000fe20007ffe0ff */
[----:B0-----:R-:W-:-:S04]  /*1300*/  FFMA R17, R18, R22, 1 ;  /* 0x3f80000012117423 */ /* 0x001fc80000000016 */
        /* <DEDUP_REMOVED lines=20> */
[C---:B------:R-:W-:Y:S02]  /*1450*/  IADD3 R20, PT, PT, R19.reuse, 0x20, RZ ;  /* 0x0000002013147810 */ /* 0x040fe40007ffe0ff */
[----:B------:R-:W-:Y:S02]  /*1460*/  ISETP.NE.AND P2, PT, R19, RZ, PT ;  /* 0x000000ff1300720c */ /* 0x000fe40003f45270 */
[----:B------:R-:W-:Y:S01]  /*1470*/  LOP3.LUT R13, R11, 0x7fffff, RZ, 0xc0, !PT ;  /* 0x007fffff0b0d7812 */ /* 0x000fe200078ec0ff */
[CCC-:B------:R-:W-:Y:S01]  /*1480*/  FFMA.RP R11, R18.reuse, R22.reuse, R17.reuse ;  /* 0x00000016120b7223 */ /* 0x1c0fe20000008011 */
[----:B------:R-:W-:Y:S01]  /*1490*/  FFMA.RM R18, R18, R22, R17 ;  /* 0x0000001612127223 */ /* 0x000fe20000004011 */
        /* <DEDUP_REMOVED lines=16> */
.L_x_80:
[----:B------:R-:W-:-:S04]  /*15a0*/  LOP3.LUT R3, R3, 0x80000000, RZ, 0xc0, !PT ;  /* 0x8000000003037812 */ /* 0x000fc800078ec0ff */
[----:B------:R-:W-:Y:S01]  /*15b0*/  LOP3.LUT R3, R3, 0x7f800000, RZ, 0xfc, !PT ;  /* 0x7f80000003037812 */ /* 0x000fe200078efcff */
[----:B------:R-:W-:Y:S06]  /*15c0*/  BRA `(.L_x_81) ;  /* 0x0000000000287947 */ /* 0x000fec0003800000 */
.L_x_79:
[----:B------:R-:W-:Y:S01]  /*15d0*/  LEA R3, R20, R3, 0x17 ;  /* 0x0000000314037211 */ /* 0x000fe200078eb8ff */
[----:B------:R-:W-:Y:S06]  /*15e0*/  BRA `(.L_x_81) ;  /* 0x0000000000207947 */ /* 0x000fec0003800000 */
.L_x_78:
[----:B------:R-:W-:-:S04]  /*15f0*/  LOP3.LUT R3, R18, 0x80000000, R3, 0x48, !PT ;  /* 0x8000000012037812 */ /* 0x000fc800078e4803 */
[----:B------:R-:W-:Y:S01]  /*1600*/  LOP3.LUT R3, R3, 0x7f800000, RZ, 0xfc, !PT ;  /* 0x7f80000003037812 */ /* 0x000fe200078efcff */
[----:B------:R-:W-:Y:S06]  /*1610*/  BRA `(.L_x_81) ;  /* 0x0000000000147947 */ /* 0x000fec0003800000 */
.L_x_77:
[----:B------:R-:W-:Y:S01]  /*1620*/  LOP3.LUT R3, R18, 0x80000000, R3, 0x48, !PT ;  /* 0x8000000012037812 */ /* 0x000fe200078e4803 */
[----:B------:R-:W-:Y:S06]  /*1630*/  BRA `(.L_x_81) ;  /* 0x00000000000c7947 */ /* 0x000fec0003800000 */
.L_x_76:
[----:B------:R-:W0:Y:S01]  /*1640*/  MUFU.RSQ R3, -QNAN ;  /* 0xffc0000000037908 */ /* 0x000e220000001400 */
[----:B------:R-:W-:Y:S05]  /*1650*/  BRA `(.L_x_81) ;  /* 0x0000000000047947 */ /* 0x000fea0003800000 */
.L_x_75:
[----:B------:R-:W-:-:S07]  /*1660*/  FADD.FTZ R3, R3, R12 ;  /* 0x0000000c03037221 */ /* 0x000fce0000010000 */
.L_x_81:
[----:B------:R-:W-:-:S04]  /*1670*/  HFMA2 R17, -RZ, RZ, 0, 0 ;  /* 0x00000000ff117431 */ /* 0x000fc800000001ff */
[----:B0-----:R-:W-:Y:S05]  /*1680*/  RET.REL.NODEC R16 `(_Z13softmax_batchPf) ;  /* 0xffffffe8105c7950 */ /* 0x001fea0003c3ffff */
.L_x_82:
        /* <DEDUP_REMOVED lines=15> */
.L_x_118:


//--------------------- .text._Z23outputLayerForwardBatchP19NeuralNetworkDevicePfS1_ --------------------------
	.section	.text._Z23outputLayerForwardBatchP19NeuralNetworkDevicePfS1_,"ax",@progbits
	.align	128
        .global         _Z23outputLayerForwardBatchP19NeuralNetworkDevicePfS1_
        .type           _Z23outputLayerForwardBatchP19NeuralNetworkDevicePfS1_,@function
        .size           _Z23outputLayerForwardBatchP19NeuralNetworkDevicePfS1_,(.L_x_124 - _Z23outputLayerForwardBatchP19NeuralNetworkDevicePfS1_)
        .other          _Z23outputLayerForwardBatchP19NeuralNetworkDevicePfS1_,@"STO_CUDA_ENTRY STV_DEFAULT"
_Z23outputLayerForwardBatchP19NeuralNetworkDevicePfS1_:
.text._Z23outputLayerForwardBatchP19NeuralNetworkDevicePfS1_:
[----:B------:R-:W-:Y:S01]  /*0000*/  LDC R1, c[0x0][0x37c] ;  /* 0x0000df00ff017b82 */ /* 0x000fe20000000800 */
[----:B------:R-:W0:Y:S01]  /*0010*/  S2R R0, SR_TID.X ;  /* 0x0000000000007919 */ /* 0x000e220000002100 */
[----:B------:R-:W1:Y:S01]  /*0020*/  LDCU.64 UR6, c[0x0][0x358] ;  /* 0x00006b00ff0677ac */ /* 0x000e620008000a00 */
[----:B------:R-:W-:Y:S01]  /*0030*/  BSSY.RECONVERGENT B0, `(.L_x_83) ;  /* 0x000000e000007945 */ /* 0x000fe20003800200 */
[----:B------:R-:W2:Y:S01]  /*0040*/  S2R R5, SR_CTAID.X ;  /* 0x0000000000057919 */ /* 0x000ea20000002500 */
[C---:B0-----:R-:W-:Y:S02]  /*0050*/  ISETP.GT.U32.AND P0, PT, R0.reuse, 0x7f, PT ;  /* 0x0000007f0000780c */ /* 0x041fe40003f04070 */
[----:B------:R-:W-:-:S11]  /*0060*/  ISETP.GT.U32.AND P1, PT, R0, 0x9, PT ;  /* 0x000000090000780c */ /* 0x000fd60003f24070 */
[----:B-12---:R-:W-:Y:S05]  /*0070*/  @P0 BRA `(.L_x_84) ;  /* 0x0000000000240947 */ /* 0x006fea0003800000 */
[----:B------:R-:W0:Y:S01]  /*0080*/  LDC.64 R2, c[0x0][0x388] ;  /* 0x0000e200ff027b82 */ /* 0x000e220000000a00 */
[----:B------:R-:W-:-:S05]  /*0090*/  LEA R7, R5, R0, 0x7 ;  /* 0x0000000005077211 */ /* 0x000fca00078e38ff */
[----:B0-----:R-:W-:-:S06]  /*00a0*/  IMAD.WIDE.U32 R2, R7, 0x4, R2 ;  /* 0x0000000407027825 */ /* 0x001fcc00078e0002 */
[----:B------:R-:W2:Y:S01]  /*00b0*/  LDG.E R2, desc[UR6][R2.64] ;  /* 0x0000000602027981 */ /* 0x000ea2000c1e1900 */
[----:B------:R-:W0:Y:S01]  /*00c0*/  S2UR UR5, SR_CgaCtaId ;  /* 0x00000000000579c3 */ /* 0x000e220000008800 */
[----:B------:R-:W-:Y:S02]  /*00d0*/  UMOV UR4, 0x400 ;  /* 0x0000040000047882 */ /* 0x000fe40000000000 */
[----:B0-----:R-:W-:-:S06]  /*00e0*/  ULEA UR4, UR5, UR4, 0x18 ;  /* 0x0000000405047291 */ /* 0x001fcc000f8ec0ff */
[----:B------:R-:W-:-:S05]  /*00f0*/  LEA R7, R0, UR4, 0x2 ;  /* 0x0000000400077c11 */ /* 0x000fca000f8e10ff */
[----:B--2---:R0:W-:Y:S02]  /*0100*/  STS [R7], R2 ;  /* 0x0000000207007388 */ /* 0x0041e40000000800 */
.L_x_84:
[----:B------:R-:W-:Y:S05]  /*0110*/  BSYNC.RECONVERGENT B0 ;  /* 0x0000000000007941 */ /* 0x000fea0003800200 */
.L_x_83:
[----:B------:R-:W-:Y:S06]  /*0120*/  BAR.SYNC.DEFER_BLOCKING 0x0 ;  /* 0x0000000000007b1d */ /* 0x000fec0000010000 */
[----:B------:R-:W-:Y:S05]  /*0130*/  @P1 EXIT ;  /* 0x000000000000194d */ /* 0x000fea0003800000 */
[----:B0-----:R-:W0:Y:S02]  /*0140*/  LDC.64 R6, c[0x0][0x380] ;  /* 0x0000e000ff067b82 */ /* 0x001e240000000a00 */
[----:B0-----:R-:W2:Y:S04]  /*0150*/  LDG.E.64 R2, desc[UR6][R6.64+0x18] ;  /* 0x0000180606027981 */ /* 0x001ea8000c1e1b00 */
[----:B------:R-:W3:Y:S02]  /*0160*/  LDG.E.64 R30, desc[UR6][R6.64+0x8] ;  /* 0x00000806061e7981 */ /* 0x000ee4000c1e1b00 */
[----:B------:R-:W0:Y:S01]  /*0170*/  S2UR UR5, SR_CgaCtaId ;  /* 0x00000000000579c3 */ /* 0x000e220000008800 */
[----:B------:R-:W-:Y:S02]  /*0180*/  UMOV UR4, 0x400 ;  /* 0x0000040000047882 */ /* 0x000fe40000000000 */
[----:B0-----:R-:W-:-:S09]  /*0190*/  ULEA UR4, UR5, UR4, 0x18 ;  /* 0x0000000405047291 */ /* 0x001fd2000f8ec0ff */
[----:B------:R-:W0:Y:S01]  /*01a0*/  LDS.128 R8, [UR4] ;  /* 0x00000004ff087984 */ /* 0x000e220008000c00 */
[----:B--2---:R-:W-:-:S04]  /*01b0*/  IMAD.WIDE.U32 R2, R0, 0x4, R2 ;  /* 0x0000000400027825 */ /* 0x004fc800078e0002 */
[----:B---3--:R-:W-:Y:S01]  /*01c0*/  IMAD.WIDE.U32 R30, R0, 0x200, R30 ;  /* 0x00000200001e7825 */ /* 0x008fe200078e001e */
[----:B------:R-:W0:Y:S04]  /*01d0*/  LDG.E R25, desc[UR6][R2.64] ;  /* 0x0000000602197981 */ /* 0x000e28000c1e1900 */
[----:B------:R-:W0:Y:S04]  /*01e0*/  LDG.E R22, desc[UR6][R30.64] ;  /* 0x000000061e167981 */ /* 0x000e28000c1e1900 */
[----:B------:R-:W2:Y:S04]  /*01f0*/  LDG.E R24, desc[UR6][R30.64+0x4] ;  /* 0x000004061e187981 */ /* 0x000ea8000c1e1900 */
        /* <DEDUP_REMOVED lines=22> */
[----:B0-----:R-:W-:-:S03]  /*0360*/  FFMA R8, R8, R22, R25 ;  /* 0x0000001608087223 */ /* 0x001fc60000000019 */
[----:B------:R-:W5:Y:S01]  /*0370*/  LDG.E R25, desc[UR6][R30.64+0x50] ;  /* 0x000050061e197981 */ /* 0x000f62000c1e1900 */
[----:B--2---:R-:W-:-:S03]  /*0380*/  FFMA R9, R9, R24, R8 ;  /* 0x0000001809097223 */ /* 0x004fc60000000008 */
[----:B------:R-:W2:Y:S01]  /*0390*/  LDG.E R24, desc[UR6][R30.64+0x54] ;  /* 0x000054061e187981 */ /* 0x000ea2000c1e1900 */
[----:B---3--:R-:W-:-:S03]  /*03a0*/  FFMA R10, R10, R23, R9 ;  /* 0x000000170a0a7223 */ /* 0x008fc60000000009 */
[----:B------:R-:W3:Y:S01]  /*03b0*/  LDG.E R22, desc[UR6][R30.64+0x5c] ;  /* 0x00005c061e167981 */ /* 0x000ee2000c1e1900 */
[----:B----4-:R-:W-:-:S03]  /*03c0*/  FFMA R23, R11, R20, R10 ;  /* 0x000000140b177223 */ /* 0x010fc6000000000a */
[----:B------:R-:W5:Y:S04]  /*03d0*/  LDS.128 R8, [UR4+0x10] ;  /* 0x00001004ff087984 */ /* 0x000f680008000c00 */
[----:B------:R-:W4:Y:S01]  /*03e0*/  LDG.E R20, desc[UR6][R30.64+0x64] ;  /* 0x000064061e147981 */ /* 0x000f22000c1e1900 */
[----:B-----5:R-:W-:-:S03]  /*03f0*/  FFMA R8, R8, R21, R23 ;  /* 0x0000001508087223 */ /* 0x020fc60000000017 */
[----:B------:R-:W5:Y:S01]  /*0400*/  LDG.E R21, desc[UR6][R30.64+0x60] ;  /* 0x000060061e157981 */ /* 0x000f62000c1e1900 */
[----:B------:R-:W-:-:S03]  /*0410*/  FFMA R9, R9, R18, R8 ;  /* 0x0000001209097223 */ /* 0x000fc60000000008 */
[----:B------:R-:W4:Y:S01]  /*0420*/  LDG.E R23, desc[UR6][R30.64+0x68] ;  /* 0x000068061e177981 */ /* 0x000f22000c1e1900 */
[----:B------:R-:W-:-:S03]  /*0430*/  FFMA R10, R10, R19, R9 ;  /* 0x000000130a0a7223 */ /* 0x000fc60000000009 */
[----:B------:R-:W4:Y:S01]  /*0440*/  LDG.E R18, desc[UR6][R30.64+0x6c] ;  /* 0x00006c061e127981 */ /* 0x000f22000c1e1900 */
[----:B------:R-:W-:-:S03]  /*0450*/  FFMA R19, R11, R16, R10 ;  /* 0x000000100b137223 */ /* 0x000fc6000000000a */
[----:B------:R-:W0:Y:S04]  /*0460*/  LDS.128 R8, [UR4+0x20] ;  /* 0x00002004ff087984 */ /* 0x000e280008000c00 */
[----:B------:R-:W4:Y:S01]  /*0470*/  LDG.E R16, desc[UR6][R30.64+0x74] ;  /* 0x000074061e107981 */ /* 0x000f22000c1e1900 */
[----:B0-----:R-:W-:-:S03]  /*0480*/  FFMA R8, R8, R15, R19 ;  /* 0x0000000f08087223 */ /* 0x001fc60000000013 */
[----:B------:R-:W4:Y:S01]  /*0490*/  LDG.E R19, desc[UR6][R30.64+0x70] ;  /* 0x000070061e137981 */ /* 0x000f22000c1e1900 */
[----:B------:R-:W-:-:S04]  /*04a0*/  FFMA R9, R9, R14, R8 ;  /* 0x0000000e09097223 */ /* 0x000fc80000000008 */
[----:B------:R-:W-:-:S04]  /*04b0*/  FFMA R10, R10, R13, R9 ;  /* 0x0000000d0a0a7223 */ /* 0x000fc80000000009 */
[----:B------:R-:W-:Y:S02]  /*04c0*/  FFMA R11, R11, R12, R10 ;  /* 0x0000000c0b0b7223 */ /* 0x000fe4000000000a */
[----:B------:R-:W0:Y:S02]  /*04d0*/  LDS.128 R12, [UR4+0x30] ;  /* 0x00003004ff0c7984 */ /* 0x000e240008000c00 */
[----:B0-----:R-:W-:Y:S02]  /*04e0*/  FFMA R12, R12, R17, R11 ;  /* 0x000000110c0c7223 */ /* 0x001fe4000000000b */
[----:B------:R-:W4:Y:S04]  /*04f0*/  LDG.E R17, desc[UR6][R30.64+0x78] ;  /* 0x000078061e117981 */ /* 0x000f28000c1e1900 */
[----:B------:R-:W0:Y:S01]  /*0500*/  LDS.128 R8, [UR4+0x40] ;  /* 0x00004004ff087984 */ /* 0x000e220008000c00 */
[----:B------:R-:W-:-:S03]  /*0510*/  FFMA R13, R13, R6, R12 ;  /* 0x000000060d0d7223 */ /* 0x000fc6000000000c */
[----:B------:R-:W4:Y:S01]  /*0520*/  LDG.E R6, desc[UR6][R30.64+0x7c] ;  /* 0x00007c061e067981 */ /* 0x000f22000c1e1900 */
[----:B------:R-:W-:-:S03]  /*0530*/  FFMA R14, R14, R3, R13 ;  /* 0x000000030e0e7223 */ /* 0x000fc6000000000d */
[----:B------:R-:W4:Y:S01]  /*0540*/  LDG.E R3, desc[UR6][R30.64+0x80] ;  /* 0x000080061e037981 */ /* 0x000f22000c1e1900 */
[----:B------:R-:W-:-:S03]  /*0550*/  FFMA R15, R15, R4, R14 ;  /* 0x000000040f0f7223 */ /* 0x000fc6000000000e */
[----:B------:R-:W4:Y:S01]  /*0560*/  LDG.E R4, desc[UR6][R30.64+0x84] ;  /* 0x000084061e047981 */ /* 0x000f22000c1e1900 */
[----:B0-----:R-:W-:-:S03]  /*0570*/  FFMA R8, R8, R7, R15 ;  /* 0x0000000708087223 */ /* 0x001fc6000000000f */
[----:B------:R-:W4:Y:S01]  /*0580*/  LDG.E R7, desc[UR6][R30.64+0x88] ;  /* 0x000088061e077981 */ /* 0x000f22000c1e1900 */
        /* <DEDUP_REMOVED lines=9> */
[----:B--2---:R-:W-:-:S03]  /*0620*/  FFMA R9, R9, R24, R8 ;  /* 0x0000001809097223 */ /* 0x004fc60000000008 */
[----:B------:R-:W5:Y:S04]  /*0630*/  LDS.128 R12, [UR4+0x60] ;  /* 0x00006004ff0c7984 */ /* 0x000f680008000c00 */
[----:B------:R-:W2:Y:S01]  /*0640*/  LDG.E R24, desc[UR6][R30.64+0x9c] ;  /* 0x00009c061e187981 */ /* 0x000ea2000c1e1900 */
[----:B------:R-:W-:-:S03]  /*0650*/  FFMA R10, R10, R27, R9 ;  /* 0x0000001b0a0a7223 */ /* 0x000fc60000000009 */
[----:B------:R-:W2:Y:S01]  /*0660*/  LDG.E R27, desc[UR6][R30.64+0xa0] ;  /* 0x0000a0061e1b7981 */ /* 0x000ea2000c1e1900 */
[----:B---3--:R-:W-:-:S03]  /*0670*/  FFMA R11, R11, R22, R10 ;  /* 0x000000160b0b7223 */ /* 0x008fc6000000000a */
[----:B------:R-:W3:Y:S01]  /*0680*/  LDG.E R22, desc[UR6][R30.64+0xa4] ;  /* 0x0000a4061e167981 */ /* 0x000ee2000c1e1900 */
[----:B-----5:R-:W-:-:S03]  /*0690*/  FFMA R12, R12, R21, R11 ;  /* 0x000000150c0c7223 */ /* 0x020fc6000000000b */
[----:B------:R-:W5:Y:S04]  /*06a0*/  LDG.E R21, desc[UR6][R30.64+0xa8] ;  /* 0x0000a8061e157981 */ /* 0x000f68000c1e1900 */
[----:B------:R-:W0:Y:S01]  /*06b0*/  LDS.128 R8, [UR4+0x70] ;  /* 0x00007004ff087984 */ /* 0x000e220008000c00 */
[----:B----4-:R-:W-:-:S03]  /*06c0*/  FFMA R13, R13, R20, R12 ;  /* 0x000000140d0d7223 */ /* 0x010fc6000000000c */
        /* <DEDUP_REMOVED lines=8> */
[----:B------:R-:W0:Y:S04]  /*0750*/  LDS.128 R12, [UR4+0x80] ;  /* 0x00008004ff0c7984 */ /* 0x000e280008000c00 */
        /* <DEDUP_REMOVED lines=8> */
[----:B------:R-:W4:Y:S04]  /*07e0*/  LDG.E R4, desc[UR6][R30.64+0xcc] ;  /* 0x0000cc061e047981 */ /* 0x000f28000c1e1900 */
[----:B------:R-:W0:Y:S01]  /*07f0*/  LDS.128 R8, [UR4+0x90] ;  /* 0x00009004ff087984 */ /* 0x000e220008000c00 */
[----:B------:R-:W-:-:S03]  /*0800*/  FFMA R14, R14, R7, R13 ;  /* 0x000000070e0e7223 */ /* 0x000fc6000000000d */
[----:B------:R-:W4:Y:S01]  /*0810*/  LDG.E R7, desc[UR6][R30.64+0xd0] ;  /* 0x0000d0061e077981 */ /* 0x000f22000c1e1900 */
[----:B------:R-:W-:-:S03]  /*0820*/  FFMA R15, R15, R2, R14 ;  /* 0x000000020f0f7223 */ /* 0x000fc6000000000e */
[----:B------:R-:W4:Y:S01]  /*0830*/  LDG.E R2, desc[UR6][R30.64+0xd4] ;  /* 0x0000d4061e027981 */ /* 0x000f22000c1e1900 */
[----:B0-----:R-:W-:-:S03]  /*0840*/  FFMA R8, R8, R29, R15 ;  /* 0x0000001d08087223 */ /* 0x001fc6000000000f */
[----:B------:R-:W0:Y:S01]  /*0850*/  LDS.128 R12, [UR4+0xa0] ;  /* 0x0000a004ff0c7984 */ /* 0x000e220008000c00 */
[----:B------:R-:W-:-:S03]  /*0860*/  FFMA R9, R9, R26, R8 ;  /* 0x0000001a09097223 */ /* 0x000fc60000000008 */
[----:B------:R-:W4:Y:S04]  /*0870*/  LDG.E R26, desc[UR6][R30.64+0xdc] ;  /* 0x0000dc061e1a7981 */ /* 0x000f28000c1e1900 */
[----:B------:R-:W4:Y:S01]  /*0880*/  LDG.E R29, desc[UR6][R30.64+0xe8] ;  /* 0x0000e8061e1d7981 */ /* 0x000f22000c1e1900 */
[----:B------:R-:W-:-:S03]  /*0890*/  FFMA R10, R10, R25, R9 ;  /* 0x000000190a0a7223 */ /* 0x000fc60000000009 */
[----:B------:R-:W4:Y:S01]  /*08a0*/  LDG.E R25, desc[UR6][R30.64+0xe0] ;  /* 0x0000e0061e197981 */ /* 0x000f22000c1e1900 */
[----:B--2---:R-:W-:-:S03]  /*08b0*/  FFMA R11, R11, R24, R10 ;  /* 0x000000180b0b7223 */ /* 0x004fc6000000000a */
[----:B------:R-:W2:Y:S01]  /*08c0*/  LDG.E R24, desc[UR6][R30.64+0xe4] ;  /* 0x0000e4061e187981 */ /* 0x000ea2000c1e1900 */
[----:B0-----:R-:W-:-:S03]  /*08d0*/  FFMA R12, R12, R27, R11 ;  /* 0x0000001b0c0c7223 */ /* 0x001fc6000000000b */
[----:B------:R-:W0:Y:S01]  /*08e0*/  LDS.128 R8, [UR4+0xb0] ;  /* 0x0000b004ff087984 */ /* 0x000e220008000c00 */
[----:B---3--:R-:W-:-:S03]  /*08f0*/  FFMA R13, R13, R22, R12 ;  /* 0x000000160d0d7223 */ /* 0x008fc6000000000c */
[----:B------:R-:W3:Y:S04]  /*0900*/  LDG.E R22, desc[UR6][R30.64+0xec] ;  /* 0x0000ec061e167981 */ /* 0x000ee8000c1e1900 */
[----:B------:R-:W3:Y:S01]  /*0910*/  LDG.E R27, desc[UR6][R30.64+0x120] ;  /* 0x000120061e1b7981 */ /* 0x000ee2000c1e1900 */
[----:B-----5:R-:W-:-:S03]  /*0920*/  FFMA R14, R14, R21, R13 ;  /* 0x000000150e0e7223 */ /* 0x020fc6000000000d */
[----:B------:R-:W5:Y:S01]  /*0930*/  LDG.E R21, desc[UR6][R30.64+0xf0] ;  /* 0x0000f0061e157981 */ /* 0x000f62000c1e1900 */
[----:B----4-:R-:W-:-:S03]  /*0940*/  FFMA R15, R15, R20, R14 ;  /* 0x000000140f0f7223 */ /* 0x010fc6000000000e */
        /* <DEDUP_REMOVED lines=11> */
[----:B------:R-:W0:Y:S04]  /*0a00*/  LDS.128 R8, [UR4+0xd0] ;  /* 0x0000d004ff087984 */ /* 0x000e280008000c00 */
[----:B------:R-:W4:Y:S01]  /*0a10*/  LDG.E R17, desc[UR6][R30.64+0x108] ;  /* 0x000108061e117981 */ /* 0x000f22000c1e1900 */
        /* <DEDUP_REMOVED lines=16> */
[----:B------:R-:W5:Y:S04]  /*0b20*/  LDS.128 R12, [UR4+0xf0] ;  /* 0x0000f004ff0c7984 */ /* 0x000f680008000c00 */
[----:B------:R-:W4:Y:S01]  /*0b30*/  LDG.E R25, desc[UR6][R30.64+0x130] ;  /* 0x000130061e197981 */ /* 0x000f22000c1e1900 */
[----:B--2---:R-:W-:-:S03]  /*0b40*/  FFMA R9, R9, R24, R8 ;  /* 0x0000001809097223 */ /* 0x004fc60000000008 */
[----:B------:R-:W2:Y:S01]  /*0b50*/  LDG.E R24, desc[UR6][R30.64+0x134] ;  /* 0x000134061e187981 */ /* 0x000ea2000c1e1900 */
[----:B------:R-:W-:-:S03]  /*0b60*/  FFMA R10, R10, R29, R9 ;  /* 0x0000001d0a0a7223 */ /* 0x000fc60000000009 */
[----:B------:R-:W2:Y:S01]  /*0b70*/  LDG.E R29, desc[UR6][R30.64+0x128] ;  /* 0x000128061e1d7981 */ /* 0x000ea2000c1e1900 */
[----:B---3--:R-:W-:-:S03]  /*0b80*/  FFMA R11, R11, R22, R10 ;  /* 0x000000160b0b7223 */ /* 0x008fc6000000000a */
[----:B------:R-:W3:Y:S01]  /*0b90*/  LDG.E R22, desc[UR6][R30.64+0x12c] ;  /* 0x00012c061e167981 */ /* 0x000ee2000c1e1900 */
[----:B-----5:R-:W-:-:S03]  /*0ba0*/  FFMA R12, R12, R21, R11 ;  /* 0x000000150c0c7223 */ /* 0x020fc6000000000b */
[----:B------:R-:W0:Y:S04]  /*0bb0*/  LDS.128 R8, [UR4+0x100] ;  /* 0x00010004ff087984 */ /* 0x000e280008000c00 */
[----:B------:R-:W5:Y:S01]  /*0bc0*/  LDG.E R21, desc[UR6][R30.64+0x140] ;  /* 0x000140061e157981 */ /* 0x000f62000c1e1900 */
[----:B----4-:R-:W-:-:S03]  /*0bd0*/  FFMA R13, R13, R20, R12 ;  /* 0x000000140d0d7223 */ /* 0x010fc6000000000c */
[----:B------:R-:W4:Y:S01]  /*0be0*/  LDG.E R20, desc[UR6][R30.64+0x144] ;  /* 0x000144061e147981 */ /* 0x000f22000c1e1900 */
[----:B------:R-:W-:-:S03]  /*0bf0*/  FFMA R14, R14, R23, R13 ;  /* 0x000000170e0e7223 */ /* 0x000fc6000000000d */
[----:B------:R-:W5:Y:S01]  /*0c00*/  LDG.E R23, desc[UR6][R30.64+0x138] ;  /* 0x000138061e177981 */ /* 0x000f62000c1e1900 */
        /* <DEDUP_REMOVED lines=25> */
[----:B--2---:R-:W-:-:S03]  /*0da0*/  FFMA R10, R10, R29, R9 ;  /* 0x0000001d0a0a7223 */ /* 0x004fc60000000009 */
[----:B------:R-:W2:Y:S01]  /*0db0*/  LDG.E R29, desc[UR6][R30.64+0x170] ;  /* 0x000170061e1d7981 */ /* 0x000ea2000c1e1900 */
[----:B---3--:R-:W-:-:S03]  /*0dc0*/  FFMA R11, R11, R22, R10 ;  /* 0x000000160b0b7223 */ /* 0x008fc6000000000a */
[----:B------:R-:W3:Y:S01]  /*0dd0*/  LDG.E R22, desc[UR6][R30.64+0x17c] ;  /* 0x00017c061e167981 */ /* 0x000ee2000c1e1900 */
[----:B0-----:R-:W-:-:S03]  /*0de0*/  FFMA R12, R12, R25, R11 ;  /* 0x000000190c0c7223 */ /* 0x001fc6000000000b */
[----:B------:R-:W0:Y:S01]  /*0df0*/  LDS.128 R8, [UR4+0x140] ;  /* 0x00014004ff087984 */ /* 0x000e220008000c00 */
[----:B------:R-:W-:-:S03]  /*0e00*/  FFMA R13, R13, R24, R12 ;  /* 0x000000180d0d7223 */ /* 0x000fc6000000000c */
[----:B------:R-:W3:Y:S04]  /*0e10*/  LDG.E R24, desc[UR6][R30.64+0x174] ;  /* 0x000174061e187981 */ /* 0x000ee8000c1e1900 */
[----:B------:R-:W3:Y:S01]  /*0e20*/  LDG.E R25, desc[UR6][R30.64+0x178] ;  /* 0x000178061e197981 */ /* 0x000ee2000c1e1900 */
[----:B-----5:R-:W-:-:S03]  /*0e30*/  FFMA R14, R14, R23, R13 ;  /* 0x000000170e0e7223 */ /* 0x020fc6000000000d */
[----:B------:R-:W5:Y:S01]  /*0e40*/  LDG.E R23, desc[UR6][R30.64+0x188] ;  /* 0x000188061e177981 */ /* 0x000f62000c1e1900 */
[----:B----4-:R-:W-:-:S03]  /*0e50*/  FFMA R15, R15, R18, R14 ;  /* 0x000000120f0f7223 */ /* 0x010fc6000000000e */
[----:B------:R-:W4:Y:S01]  /*0e60*/  LDG.E R18, desc[UR6][R30.64+0x184] ;  /* 0x000184061e127981 */ /* 0x000f22000c1e1900 */
[----:B0-----:R-:W-:-:S03]  /*0e70*/  FFMA R8, R8, R21, R15 ;  /* 0x0000001508087223 */ /* 0x001fc6000000000f */
[----:B------:R-:W0:Y:S01]  /*0e80*/  LDS.128 R12, [UR4+0x150] ;  /* 0x00015004ff0c7984 */ /* 0x000e220008000c00 */
[----:B------:R-:W-:-:S03]  /*0e90*/  FFMA R9, R9, R20, R8 ;  /* 0x0000001409097223 */ /* 0x000fc60000000008 */
[----:B------:R-:W5:Y:S04]  /*0ea0*/  LDG.E R20, desc[UR6][R30.64+0x18c] ;  /* 0x00018c061e147981 */ /* 0x000f68000c1e1900 */
[----:B------:R-:W5:Y:S01]  /*0eb0*/  LDG.E R21, desc[UR6][R30.64+0x190] ;  /* 0x000190061e157981 */ /* 0x000f62000c1e1900 */
[----:B------:R-:W-:-:S03]  /*0ec0*/  FFMA R10, R10, R19, R9 ;  /* 0x000000130a0a7223 */ /* 0x000fc60000000009 */
[----:B------:R-:W5:Y:S01]  /*0ed0*/  LDG.E R19, desc[UR6][R30.64+0x198] ;  /* 0x000198061e137981 */ /* 0x000f62000c1e1900 */
[----:B------:R-:W-:-:S03]  /*0ee0*/  FFMA R11, R11, R16, R10 ;  /* 0x000000100b0b7223 */ /* 0x000fc6000000000a */
[----:B------:R-:W5:Y:S01]  /*0ef0*/  LDG.E R16, desc[UR6][R30.64+0x194] ;  /* 0x000194061e107981 */ /* 0x000f62000c1e1900 */
[----:B0-----:R-:W-:-:S03]  /*0f00*/  FFMA R12, R12, R17, R11 ;  /* 0x000000110c0c7223 */ /* 0x001fc6000000000b */
[----:B------:R-:W0:Y:S01]  /*0f10*/  LDS.128 R8, [UR4+0x160] ;  /* 0x00016004ff087984 */ /* 0x000e220008000c00 */
[----:B------:R-:W-:-:S03]  /*0f20*/  FFMA R13, R13, R6, R12 ;  /* 0x000000060d0d7223 */ /* 0x000fc6000000000c */
[----:B------:R-:W5:Y:S01]  /*0f30*/  LDG.E R6, desc[UR6][R30.64+0x19c] ;  /* 0x00019c061e067981 */ /* 0x000f62000c1e1900 */
[----:B------:R-:W-:-:S03]  /*0f40*/  FFMA R14, R14, R3, R13 ;  /* 0x000000030e0e7223 */ /* 0x000fc6000000000d */
[----:B------:R-:W5:Y:S04]  /*0f50*/  LDG.E R3, desc[UR6][R30.64+0x1a0] ;  /* 0x0001a0061e037981 */ /* 0x000f68000c1e1900 */
[----:B------:R-:W5:Y:S01]  /*0f60*/  LDG.E R17, desc[UR6][R30.64+0x1b0] ;  /* 0x0001b0061e117981 */ /* 0x000f62000c1e1900 */
[----:B------:R-:W-:-:S03]  /*0f70*/  FFMA R15, R15, R2, R14 ;  /* 0x000000020f0f7223 */ /* 0x000fc6000000000e */
[----:B------:R-:W5:Y:S01]  /*0f80*/  LDG.E R2, desc[UR6][R30.64+0x1a4] ;  /* 0x0001a4061e027981 */ /* 0x000f62000c1e1900 */
[----:B0-----:R-:W-:-:S03]  /*0f90*/  FFMA R8, R8, R7, R15 ;  /* 0x0000000708087223 */ /* 0x001fc6000000000f */
[----:B------:R-:W5:Y:S01]  /*0fa0*/  LDG.E R7, desc[UR6][R30.64+0x1a8] ;  /* 0x0001a8061e077981 */ /* 0x000f62000c1e1900 */
[----:B------:R-:W-:-:S03]  /*0fb0*/  FFMA R9, R9, R4, R8 ;  /* 0x0000000409097223 */ /* 0x000fc60000000008 */
[----:B------:R-:W5:Y:S01]  /*0fc0*/  LDG.E R4, desc[UR6][R30.64+0x1ac] ;  /* 0x0001ac061e047981 */ /* 0x000f62000c1e1900 */
[----:B------:R-:W-:-:S03]  /*0fd0*/  FFMA R10, R10, R33, R9 ;  /* 0x000000210a0a7223 */ /* 0x000fc60000000009 */
[----:B------:R-:W5:Y:S01]  /*0fe0*/  LDG.E R33, desc[UR6][R30.64+0x1e8] ;  /* 0x0001e8061e217981 */ /* 0x000f62000c1e1900 */
[----:B------:R-:W-:-:S03]  /*0ff0*/  FFMA R13, R11, R26, R10 ;  /* 0x0000001a0b0d7223 */ /* 0x000fc6000000000a */
[----:B------:R-:W2:Y:S04]  /*1000*/  LDS.128 R8, [UR4+0x170] ;  /* 0x00017004ff087984 */ /* 0x000ea80008000c00 */
[----:B------:R-:W5:Y:S01]  /*1010*/  LDG.E R26, desc[UR6][R30.64+0x1e4] ;  /* 0x0001e4061e1a7981 */ /* 0x000f62000c1e1900 */
[----:B--2---:R-:W-:-:S03]  /*1020*/  FFMA R8, R8, R29, R13 ;  /* 0x0000001d08087223 */ /* 0x004fc6000000000d */
[----:B------:R-:W0:Y:S04]  /*1030*/  LDS.128 R12, [UR4+0x180] ;  /* 0x00018004ff0c7984 */ /* 0x000e280008000c00 */
[----:B------:R-:W2:Y:S01]  /*1040*/  LDG.E R29, desc[UR6][R30.64+0x1f0] ;  /* 0x0001f0061e1d7981 */ /* 0x000ea2000c1e1900 */
[----:B---3--:R-:W-:-:S03]  /*1050*/  FFMA R9, R9, R24, R8 ;  /* 0x0000001809097223 */ /* 0x008fc60000000008 */
[----:B------:R-:W3:Y:S01]  /*1060*/  LDG.E R24, desc[UR6][R30.64+0x1b4] ;  /* 0x0001b4061e187981 */ /* 0x000ee2000c1e1900 */
[----:B------:R-:W-:-:S03]  /*1070*/  FFMA R10, R10, R25, R9 ;  /* 0x000000190a0a7223 */ /* 0x000fc60000000009 */
[----:B------:R-:W2:Y:S01]  /*1080*/  LDG.E R25, desc[UR6][R30.64+0x1b8] ;  /* 0x0001b8061e197981 */ /* 0x000ea2000c1e1900 */
[----:B------:R-:W-:-:S04]  /*1090*/  FFMA R11, R11, R22, R10 ;  /* 0x000000160b0b7223 */ /* 0x000fc8000000000a */
[----:B0-----:R-:W-:Y:S02]  /*10a0*/  FFMA R12, R12, R27, R11 ;  /* 0x0000001b0c0c7223 */ /* 0x001fe4000000000b */
[----:B------:R-:W0:Y:S04]  /*10b0*/  LDS.128 R8, [UR4+0x190] ;  /* 0x00019004ff087984 */ /* 0x000e280008000c00 */
[----:B------:R-:W2:Y:S01]  /*10c0*/  LDG.E R27, desc[UR6][R30.64+0x1c0] ;  /* 0x0001c0061e1b7981 */ /* 0x000ea2000c1e1900 */
[----:B----4-:R-:W-:-:S03]  /*10d0*/  FFMA R13, R13, R18, R12 ;  /* 0x000000120d0d7223 */ /* 0x010fc6000000000c */
[----:B------:R-:W4:Y:S01]  /*10e0*/  LDG.E R18, desc[UR6][R30.64+0x1bc] ;  /* 0x0001bc061e127981 */ /* 0x000f22000c1e1900 */
[----:B-----5:R-:W-:-:S04]  /*10f0*/  FFMA R14, R14, R23, R13 ;  /* 0x000000170e0e7223 */ /* 0x020fc8000000000d */
[----:B------:R-:W-:Y:S02]  /*1100*/  FFMA R23, R15, R20, R14 ;  /* 0x000000140f177223 */ /* 0x000fe4000000000e */
[----:B------:R-:W1:Y:S04]  /*1110*/  LDS.128 R12, [UR4+0x1a0] ;  /* 0x0001a004ff0c7984 */ /* 0x000e680008000c00 */
        /* <DEDUP_REMOVED lines=8> */
[----:B------:R-:W0:Y:S04]  /*11a0*/  LDS.128 R8, [UR4+0x1b0] ;  /* 0x0001b004ff087984 */ /* 0x000e280008000c00 */
[----:B------:R-:W5:Y:S01]  /*11b0*/  LDG.E R6, desc[UR6][R30.64+0x1d4] ;  /* 0x0001d4061e067981 */ /* 0x000f62000c1e1900 */
[----:B-1----:R-:W-:-:S03]  /*11c0*/  FFMA R12, R12, R3, R23 ;  /* 0x000000030c0c7223 */ /* 0x002fc60000000017 */
[----:B------:R-:W5:Y:S01]  /*11d0*/  LDG.E R3, desc[UR6][R30.64+0x1d8] ;  /* 0x0001d8061e037981 */ /* 0x000f62000c1e1900 */
[----:B------:R-:W-:-:S03]  /*11e0*/  FFMA R13, R13, R2, R12 ;  /* 0x000000020d0d7223 */ /* 0x000fc6000000000c */
[----:B------:R-:W5:Y:S01]  /*11f0*/  LDG.E R2, desc[UR6][R30.64+0x1dc] ;  /* 0x0001dc061e027981 */ /* 0x000f62000c1e1900 */
[----:B------:R-:W-:-:S03]  /*1200*/  FFMA R14, R14, R7, R13 ;  /* 0x000000070e0e7223 */ /* 0x000fc6000000000d */
[----:B------:R-:W5:Y:S01]  /*1210*/  LDG.E R7, desc[UR6][R30.64+0x1e0] ;  /* 0x0001e0061e077981 */ /* 0x000f62000c1e1900 */
[----:B------:R-:W-:-:S03]  /*1220*/  FFMA R15, R15, R4, R14 ;  /* 0x000000040f0f7223 */ /* 0x000fc6000000000e */
[----:B------:R-:W5:Y:S01]  /*1230*/  LDG.E R4, desc[UR6][R30.64+0x1ec] ;  /* 0x0001ec061e047981 */ /* 0x000f62000c1e1900 */
[----:B0-----:R-:W-:-:S03]  /*1240*/  FFMA R8, R8, R17, R15 ;  /* 0x0000001108087223 */ /* 0x001fc6000000000f */
[----:B------:R-:W5:Y:S04]  /*1250*/  LDG.E R17, desc[UR6][R30.64+0x1f8] ;  /* 0x0001f8061e117981 */ /* 0x000f68000c1e1900 */
[----:B------:R-:W0:Y:S01]  /*1260*/  LDS.128 R12, [UR4+0x1c0] ;  /* 0x0001c004ff0c7984 */ /* 0x000e220008000c00 */
[----:B---3--:R-:W-:-:S04]  /*1270*/  FFMA R9, R9, R24, R8 ;  /* 0x0000001809097223 */ /* 0x008fc80000000008 */
[----:B--2---:R-:W-:-:S04]  /*1280*/  FFMA R10, R10, R25, R9 ;  /* 0x000000190a0a7223 */ /* 0x004fc80000000009 */
[----:B----4-:R-:W-:-:S04]  /*1290*/  FFMA R11, R11, R18, R10 ;  /* 0x000000120b0b7223 */ /* 0x010fc8000000000a */
[----:B0-----:R-:W-:Y:S02]  /*12a0*/  FFMA R12, R12, R27, R11 ;  /* 0x0000001b0c0c7223 */ /* 0x001fe4000000000b */
[----:B------:R-:W0:Y:S02]  /*12b0*/  LDS.128 R8, [UR4+0x1d0] ;  /* 0x0001d004ff087984 */ /* 0x000e240008000c00 */
[----:B-----5:R-:W-:-:S04]  /*12c0*/  FFMA R13, R13, R20, R12 ;  /* 0x000000140d0d7223 */ /* 0x020fc8000000000c */
[----:B------:R-:W-:Y:S02]  /*12d0*/  FFMA R14, R14, R21, R13 ;  /* 0x000000150e0e7223 */ /* 0x000fe4000000000d */
[----:B------:R-:W1:Y:S02]  /*12e0*/  LDS.128 R20, [UR4+0x1e0] ;  /* 0x0001e004ff147984 */ /* 0x000e640008000c00 */
[----:B------:R-:W-:-:S04]  /*12f0*/  FFMA R15, R15, R16, R14 ;  /* 0x000000100f0f7223 */ /* 0x000fc8000000000e */
[----:B0-----:R-:W-:Y:S02]  /*1300*/  FFMA R8, R8, R19, R15 ;  /* 0x0000001308087223 */ /* 0x001fe4000000000f */
[----:B------:R-:W0:Y:S01]  /*1310*/  LDS.128 R12, [UR4+0x1f0] ;  /* 0x0001f004ff0c7984 */ /* 0x000e220008000c00 */
[----:B------:R-:W-:Y:S02]  /*1320*/  IMAD R5, R5, 0xa, R0 ;  /* 0x0000000a05057824 */ /* 0x000fe400078e0200 */
[----:B------:R-:W-:-:S04]  /*1330*/  FFMA R9, R9, R6, R8 ;  /* 0x0000000609097223 */ /* 0x000fc80000000008 */
[----:B------:R-:W-:-:S04]  /*1340*/  FFMA R10, R10, R3, R9 ;  /* 0x000000030a0a7223 */ /* 0x000fc80000000009 */
[----:B------:R-:W-:Y:S02]  /*1350*/  FFMA R11, R11, R2, R10 ;  /* 0x000000020b0b7223 */ /* 0x000fe4000000000a */
[----:B------:R-:W2:Y:S02]  /*1360*/  LDC.64 R2, c[0x0][0x390] ;  /* 0x0000e400ff027b82 */ /* 0x000ea40000000a00 */
[----:B-1----:R-:W-:-:S04]  /*1370*/  FFMA R20, R20, R7, R11 ;  /* 0x0000000714147223 */ /* 0x002fc8000000000b */
[----:B------:R-:W-:-:S04]  /*1380*/  FFMA R21, R21, R26, R20 ;  /* 0x0000001a15157223 */ /* 0x000fc80000000014 */
[----:B------:R-:W-:-:S04]  /*1390*/  FFMA R22, R22, R33, R21 ;  /* 0x0000002116167223 */ /* 0x000fc80000000015 */
[----:B------:R-:W-:-:S04]  /*13a0*/  FFMA R23, R23, R4, R22 ;  /* 0x0000000417177223 */ /* 0x000fc80000000016 */
[----:B0-----:R-:W-:-:S04]  /*13b0*/  FFMA R12, R12, R29, R23 ;  /* 0x0000001d0c0c7223 */ /* 0x001fc80000000017 */
[----:B------:R-:W-:-:S04]  /*13c0*/  FFMA R13, R13, R28, R12 ;  /* 0x0000001c0d0d7223 */ /* 0x000fc8000000000c */
[----:B------:R-:W-:Y:S01]  /*13d0*/  FFMA R14, R14, R17, R13 ;  /* 0x000000110e0e7223 */ /* 0x000fe2000000000d */
[----:B--2---:R-:W-:-:S04]  /*13e0*/  IMAD.WIDE.U32 R2, R5, 0x4, R2 ;  /* 0x0000000405027825 */ /* 0x004fc800078e0002 */
[----:B------:R-:W-:-:S05]  /*13f0*/  FFMA R15, R15, R32, R14 ;  /* 0x000000200f0f7223 */ /* 0x000fca000000000e */
[----:B------:R-:W-:Y:S01]  /*1400*/  STG.E desc[UR6][R2.64], R15 ;  /* 0x0000000f02007986 */ /* 0x000fe2000c101906 */
[----:B------:R-:W-:Y:S05]  /*1410*/  EXIT ;  /* 0x000000000000794d */ /* 0x000fea0003800000 */
.L_x_85:
        /* <DEDUP_REMOVED lines=14> */
.L_x_124:


//--------------------- .text._Z6relu_dPf         --------------------------
	.section	.text._Z6relu_dPf,"ax",@progbits
	.align	128
        .global         _Z6relu_dPf
        .type           _Z6relu_dPf,@function
        .size           _Z6relu_dPf,(.L_x_125 - _Z6relu_dPf)
        .other          _Z6relu_dPf,@"STO_CUDA_ENTRY STV_DEFAULT"
_Z6relu_dPf:
.text._Z6relu_dPf:
[----:B------:R-:W-:Y:S01]  /*0000*/  LDC R1, c[0x0][0x37c] ;  /* 0x0000df00ff017b82 */ /* 0x000fe20000000800 */
[----:B------:R-:W0:Y:S07]  /*0010*/  S2R R0, SR_TID.X ;  /* 0x0000000000007919 */ /* 0x000e2e0000002100 */
[----:B------:R-:W0:Y:S08]  /*0020*/  S2UR UR4, SR_CTAID.X ;  /* 0x00000000000479c3 */ /* 0x000e300000002500 */
[----:B------:R-:W0:Y:S02]  /*0030*/  LDC R5, c[0x0][0x360] ;  /* 0x0000d800ff057b82 */ /* 0x000e240000000800 */
[----:B0-----:R-:W-:-:S05]  /*0040*/  IMAD R5, R5, UR4, R0 ;  /* 0x0000000405057c24 */ /* 0x001fca000f8e0200 */
[----:B------:R-:W-:-:S13]  /*0050*/  ISETP.GT.AND P0, PT, R5, 0xfff, PT ;  /* 0x00000fff0500780c */ /* 0x000fda0003f04270 */
[----:B------:R-:W-:Y:S05]  /*0060*/  @P0 EXIT ;  /* 0x000000000000094d */ /* 0x000fea0003800000 */
[----:B------:R-:W0:Y:S01]  /*0070*/  LDC.64 R2, c[0x0][0x380] ;  /* 0x0000e000ff027b82 */ /* 0x000e220000000a00 */
[----:B------:R-:W1:Y:S01]  /*0080*/  LDCU.64 UR4, c[0x0][0x358] ;  /* 0x00006b00ff0477ac */ /* 0x000e620008000a00 */
[----:B0-----:R-:W-:-:S05]  /*0090*/  IMAD.WIDE R2, R5, 0x4, R2 ;  /* 0x0000000405027825 */ /* 0x001fca00078e0202 */
[----:B-1----:R-:W2:Y:S02]  /*00a0*/  LDG.E R0, desc[UR4][R2.64] ;  /* 0x0000000402007981 */ /* 0x002ea4000c1e1900 */
[----:B--2---:R-:W-:-:S13]  /*00b0*/  FSETP.GEU.AND P0, PT, R0, RZ, PT ;  /* 0x000000ff0000720b */ /* 0x004fda0003f0e000 */
[----:B------:R-:W-:Y:S05]  /*00c0*/  @P0 EXIT ;  /* 0x000000000000094d */ /* 0x000fea0003800000 */
[----:B------:R-:W-:Y:S01]  /*00d0*/  STG.E desc[UR4][R2.64], RZ ;  /* 0x000000ff02007986 */ /* 0x000fe2000c101904 */
[----:B------:R-:W-:Y:S05]  /*00e0*/  EXIT ;  /* 0x000000000000794d */ /* 0x000fea0003800000 */
.L_x_86:
        /* <DEDUP_REMOVED lines=9> */
.L_x_125:


//--------------------- .text._Z23hiddenLayerForwardBatchP19NeuralNetworkDevicePfS1_ --------------------------
	.section	.text._Z23hiddenLayerForwardBatchP19NeuralNetworkDevicePfS1_,"ax",@progbits
	.align	128
        .global         _Z23hiddenLayerForwardBatchP19NeuralNetworkDevicePfS1_
        .type           _Z23hiddenLayerForwardBatchP19NeuralNetworkDevicePfS1_,@function
        .size           _Z23hiddenLayerForwardBatchP19NeuralNetworkDevicePfS1_,(.L_x_126 - _Z23hiddenLayerForwardBatchP19NeuralNetworkDevicePfS1_)
        .other          _Z23hiddenLayerForwardBatchP19NeuralNetworkDevicePfS1_,@"STO_CUDA_ENTRY STV_DEFAULT"
_Z23hiddenLayerForwardBatchP19NeuralNetworkDevicePfS1_:
.text._Z23hiddenLayerForwardBatchP19NeuralNetworkDevicePfS1_:
        /* <DEDUP_REMOVED lines=9> */
[----:B------:R-:W-:-:S04]  /*0090*/  IMAD R3, R2, 0x310, R0 ;  /* 0x0000031002037824 */ /* 0x000fc800078e0200 */
[----:B0-----:R-:W-:-:S06]  /*00a0*/  IMAD.WIDE.U32 R4, R3, 0x4, R4 ;  /* 0x0000000403047825 */ /* 0x001fcc00078e0004 */
[----:B------:R-:W2:Y:S01]  /*00b0*/  LDG.E R4, desc[UR6][R4.64] ;  /* 0x0000000604047981 */ /* 0x000ea2000c1e1900 */
[----:B------:R-:W0:Y:S01]  /*00c0*/  S2UR UR5, SR_CgaCtaId ;  /* 0x00000000000579c3 */ /* 0x000e220000008800 */
[----:B------:R-:W-:Y:S02]  /*00d0*/  UMOV UR4, 0x400 ;  /* 0x0000040000047882 */ /* 0x000fe40000000000 */
[----:B0-----:R-:W-:-:S06]  /*00e0*/  ULEA UR4, UR5, UR4, 0x18 ;  /* 0x0000000405047291 */ /* 0x001fcc000f8ec0ff */
[----:B------:R-:W-:-:S05]  /*00f0*/  LEA R3, R0, UR4, 0x2 ;  /* 0x0000000400037c11 */ /* 0x000fca000f8e10ff */
[----:B--2---:R0:W-:Y:S02]  /*0100*/  STS [R3], R4 ;  /* 0x0000000403007388 */ /* 0x0041e40000000800 */
.L_x_88:
[----:B------:R-:W-:Y:S05]  /*0110*/  BSYNC.RECONVERGENT B0 ;  /* 0x0000000000007941 */ /* 0x000fea0003800200 */
.L_x_87:
[----:B------:R-:W-:Y:S06]  /*0120*/  BAR.SYNC.DEFER_BLOCKING 0x0 ;  /* 0x0000000000007b1d */ /* 0x000fec0000010000 */
[----:B------:R-:W-:Y:S05]  /*0130*/  @P1 EXIT ;  /* 0x000000000000194d */ /* 0x000fea0003800000 */
[----:B------:R-:W0:Y:S02]  /*0140*/  LDC.64 R6, c[0x0][0x380] ;  /* 0x0000e000ff067b82 */ /* 0x000e240000000a00 */
[----:B0-----:R-:W2:Y:S04]  /*0150*/  LDG.E.64 R4, desc[UR6][R6.64+0x10] ;  /* 0x0000100606047981 */ /* 0x001ea8000c1e1b00 */
[----:B------:R-:W3:Y:S02]  /*0160*/  LDG.E.64 R26, desc[UR6][R6.64] ;  /* 0x00000006061a7981 */ /* 0x000ee4000c1e1b00 */
[----:B------:R-:W0:Y:S01]  /*0170*/  S2UR UR5, SR_CgaCtaId ;  /* 0x00000000000579c3 */ /* 0x000e220000008800 */
[----:B------:R-:W-:Y:S02]  /*0180*/  UMOV UR4, 0x400 ;  /* 0x0000040000047882 */ /* 0x000fe40000000000 */
[----:B0-----:R-:W-:-:S09]  /*0190*/  ULEA UR4, UR5, UR4, 0x18 ;  /* 0x0000000405047291 */ /* 0x001fd2000f8ec0ff */
[----:B------:R-:W0:Y:S01]  /*01a0*/  LDS.128 R8, [UR4] ;  /* 0x00000004ff087984 */ /* 0x000e220008000c00 */
[----:B--2---:R-:W-:-:S04]  /*01b0*/  IMAD.WIDE.U32 R4, R0, 0x4, R4 ;  /* 0x0000000400047825 */ /* 0x004fc800078e0004 */
[----:B---3--:R-:W-:Y:S02]  /*01c0*/  IMAD.WIDE.U32 R26, R0, 0xc40, R26 ;  /* 0x00000c40001a7825 */ /* 0x008fe400078e001a */
        /* <DEDUP_REMOVED lines=16> */
[----:B------:R1:W5:Y:S01]  /*02d0*/  LDG.E R24, desc[UR6][R26.64+0x3c] ;  /* 0x00003c061a187981 */ /* 0x000362000c1e1900 */
[----:B------:R-:W-:Y:S01]  /*02e0*/  UMOV UR5, 0x70 ;  /* 0x0000007000057882 */ /* 0x000fe20000000000 */
[----:B-1----:R-:W-:-:S04]  /*02f0*/  IADD3 R26, P0, PT, R26, 0x60, RZ ;  /* 0x000000601a1a7810 */ /* 0x002fc80007f1e0ff */
[----:B------:R-:W-:Y:S01]  /*0300*/  IADD3.X R27, PT, PT, RZ, R27, RZ, P0, !PT ;  /* 0x0000001bff1b7210 */ /* 0x000fe200007fe4ff */
[----:B0-----:R-:W-:Y:S02]  /*0310*/  FFMA R8, R8, R25, R5 ;  /* 0x0000001908087223 */ /* 0x001fe40000000005 */
[----:B------:R-:W5:Y:S02]  /*0320*/  LDS.128 R4, [UR4+0x10] ;  /* 0x00001004ff047984 */ /* 0x000f640008000c00 */
[----:B--2---:R-:W-:-:S04]  /*0330*/  FFMA R9, R9, R28, R8 ;  /* 0x0000001c09097223 */ /* 0x004fc80000000008 */
[----:B---3--:R-:W-:-:S04]  /*0340*/  FFMA R10, R10, R15, R9 ;  /* 0x0000000f0a0a7223 */ /* 0x008fc80000000009 */
[----:B----4-:R-:W-:Y:S02]  /*0350*/  FFMA R15, R11, R14, R10 ;  /* 0x0000000e0b0f7223 */ /* 0x010fe4000000000a */
[----:B------:R-:W0:Y:S02]  /*0360*/  LDS.128 R8, [UR4+0x20] ;  /* 0x00002004ff087984 */ /* 0x000e240008000c00 */
[----:B-----5:R-:W-:-:S04]  /*0370*/  FFMA R4, R4, R13, R15 ;  /* 0x0000000d04047223 */ /* 0x020fc8000000000f */
[----:B------:R-:W-:Y:S02]  /*0380*/  FFMA R5, R5, R12, R4 ;  /* 0x0000000c05057223 */ /* 0x000fe40000000004 */
[----:B------:R-:W1:Y:S01]  /*0390*/  LDS.128 R12, [UR4+0x30] ;  /* 0x00003004ff0c7984 */ /* 0x000e620008000c00 */
[----:B------:R-:W-:Y:S01]  /*03a0*/  UIADD3 UR4, UPT, UPT, UR4, 0x60, URZ ;  /* 0x0000006004047890 */ /* 0x000fe2000fffe0ff */
[----:B------:R-:W-:-:S04]  /*03b0*/  FFMA R6, R6, R3, R5 ;  /* 0x0000000306067223 */ /* 0x000fc80000000005 */
[----:B------:R-:W-:-:S04]  /*03c0*/  FFMA R7, R7, R16, R6 ;  /* 0x0000001007077223 */ /* 0x000fc80000000006 */
[----:B0-----:R-:W-:-:S04]  /*03d0*/  FFMA R8, R8, R17, R7 ;  /* 0x0000001108087223 */ /* 0x001fc80000000007 */
[----:B------:R-:W-:-:S04]  /*03e0*/  FFMA R9, R9, R18, R8 ;  /* 0x0000001209097223 */ /* 0x000fc80000000008 */
[----:B------:R-:W-:-:S04]  /*03f0*/  FFMA R10, R10, R19, R9 ;  /* 0x000000130a0a7223 */ /* 0x000fc80000000009 */
[----:B------:R-:W-:-:S04]  /*0400*/  FFMA R11, R11, R20, R10 ;  /* 0x000000140b0b7223 */ /* 0x000fc8000000000a */
[----:B-1----:R-:W-:-:S04]  /*0410*/  FFMA R12, R12, R21, R11 ;  /* 0x000000150c0c7223 */ /* 0x002fc8000000000b */
[----:B------:R-:W-:-:S04]  /*0420*/  FFMA R13, R13, R22, R12 ;  /* 0x000000160d0d7223 */ /* 0x000fc8000000000c */
[----:B------:R-:W-:-:S04]  /*0430*/  FFMA R14, R14, R23, R13 ;  /* 0x000000170e0e7223 */ /* 0x000fc8000000000d */
[----:B------:R-:W-:-:S07]  /*0440*/  FFMA R9, R15, R24, R14 ;  /* 0x000000180f097223 */ /* 0x000fce000000000e */
.L_x_89:
        /* <DEDUP_REMOVED lines=12> */
[----:B------:R-:W2:Y:S04]  /*0510*/  LDS.128 R4, [UR4+-0x20] ;  /* 0xffffe004ff047984 */ /* 0x000ea80008000c00 */
        /* <DEDUP_REMOVED lines=10> */
[----:B--2---:R-:W-:-:S04]  /*05c0*/  FFMA R4, R4, R8, R9 ;  /* 0x0000000804047223 */ /* 0x004fc80000000009 */
[----:B---3--:R-:W-:-:S04]  /*05d0*/  FFMA R5, R5, R10, R4 ;  /* 0x0000000a05057223 */ /* 0x008fc80000000004 */
[----:B----4-:R-:W-:Y:S02]  /*05e0*/  FFMA R6, R6, R11, R5 ;  /* 0x0000000b06067223 */ /* 0x010fe40000000005 */
[----:B------:R-:W0:Y:S02]  /*05f0*/  LDS.128 R8, [UR4+-0x10] ;  /* 0xfffff004ff087984 */ /* 0x000e240008000c00 */
[----:B-----5:R-:W-:Y:S02]  /*0600*/  FFMA R7, R7, R16, R6 ;  /* 0x0000001007077223 */ /* 0x020fe40000000006 */
[----:B------:R-:W2:Y:S02]  /*0610*/  LDG.E R16, desc[UR6][R26.64+0x40] ;  /* 0x000040061a107981 */ /* 0x000ea4000c1e1900 */
[----:B0-----:R-:W-:Y:S02]  /*0620*/  FFMA R8, R8, R15, R7 ;  /* 0x0000000f08087223 */ /* 0x001fe40000000007 */
[----:B------:R-:W3:Y:S04]  /*0630*/  LDG.E R15, desc[UR6][R26.64+0x30] ;  /* 0x000030061a0f7981 */ /* 0x000ee8000c1e1900 */
[----:B------:R-:W0:Y:S01]  /*0640*/  LDS.128 R4, [UR4] ;  /* 0x00000004ff047984 */ /* 0x000e220008000c00 */
[----:B------:R-:W-:-:S03]  /*0650*/  FFMA R9, R9, R14, R8 ;  /* 0x0000000e09097223 */ /* 0x000fc60000000008 */
[----:B------:R-:W4:Y:S01]  /*0660*/  LDG.E R14, desc[UR6][R26.64+0x34] ;  /* 0x000034061a0e7981 */ /* 0x000f22000c1e1900 */
[----:B------:R-:W-:-:S03]  /*0670*/  FFMA R10, R10, R13, R9 ;  /* 0x0000000d0a0a7223 */ /* 0x000fc60000000009 */
[----:B------:R-:W5:Y:S01]  /*0680*/  LDG.E R13, desc[UR6][R26.64+0x38] ;  /* 0x000038061a0d7981 */ /* 0x000f62000c1e1900 */
[----:B------:R-:W-:-:S03]  /*0690*/  FFMA R11, R11, R12, R10 ;  /* 0x0000000c0b0b7223 */ /* 0x000fc6000000000a */
[----:B------:R-:W2:Y:S01]  /*06a0*/  LDG.E R12, desc[UR6][R26.64+0x3c] ;  /* 0x00003c061a0c7981 */ /* 0x000ea2000c1e1900 */
[----:B0-----:R-:W-:-:S03]  /*06b0*/  FFMA R4, R4, R3, R11 ;  /* 0x0000000304047223 */ /* 0x001fc6000000000b */
[----:B------:R-:W2:Y:S01]  /*06c0*/  LDG.E R3, desc[UR6][R26.64+0x48] ;  /* 0x000048061a037981 */ /* 0x000ea2000c1e1900 */
[----:B------:R-:W-:-:S03]  /*06d0*/  FFMA R5, R5, R19, R4 ;  /* 0x0000001305057223 */ /* 0x000fc60000000004 */
[----:B------:R-:W2:Y:S01]  /*06e0*/  LDG.E R19, desc[UR6][R26.64+0x4c] ;  /* 0x00004c061a137981 */ /* 0x000ea2000c1e1900 */
[----:B------:R-:W-:-:S04]  /*06f0*/  FFMA R6, R6, R31, R5 ;  /* 0x0000001f06067223 */ /* 0x000fc80000000005 */
[----:B------:R-:W-:Y:S02]  /*0700*/  FFMA R9, R7, R30, R6 ;  /* 0x0000001e07097223 */ /* 0x000fe40000000006 */
[----:B------:R-:W0:Y:S04]  /*0710*/  LDS.128 R4, [UR4+0x10] ;  /* 0x00001004ff047984 */ /* 0x000e280008000c00 */
[----:B------:R-:W2:Y:S01]  /*0720*/  LDG.E R30, desc[UR6][R26.64+0x98] ;  /* 0x000098061a1e7981 */ /* 0x000ea2000c1e1900 */
[----:B0-----:R-:W-:-:S03]  /*0730*/  FFMA R4, R4, R29, R9 ;  /* 0x0000001d04047223 */ /* 0x001fc60000000009 */
[----:B------:R-:W0:Y:S01]  /*0740*/  LDS.128 R8, [UR4+0x20] ;  /* 0x00002004ff087984 */ /* 0x000e220008000c00 */
[----:B------:R-:W-:-:S03]  /*0750*/  FFMA R5, R5, R28, R4 ;  /* 0x0000001c05057223 */ /* 0x000fc60000000004 */
[----:B------:R-:W2:Y:S01]  /*0760*/  LDG.E R29, desc[UR6][R26.64+0x54] ;  /* 0x000054061a1d7981 */ /* 0x000ea2000c1e1900 */
[----:B------:R-:W-:-:S03]  /*0770*/  FFMA R6, R6, R25, R5 ;  /* 0x0000001906067223 */ /* 0x000fc60000000005 */
[----:B------:R-:W2:Y:S01]  /*0780*/  LDG.E R28, desc[UR6][R26.64+0x58] ;  /* 0x000058061a1c7981 */ /* 0x000ea2000c1e1900 */
[----:B------:R-:W-:-:S03]  /*0790*/  FFMA R7, R7, R21, R6 ;  /* 0x0000001507077223 */ /* 0x000fc60000000006 */
[----:B------:R-:W2:Y:S04]  /*07a0*/  LDG.E R21, desc[UR6][R26.64+0x5c] ;  /* 0x00005c061a157981 */ /* 0x000ea8000c1e1900 */
[----:B------:R-:W2:Y:S01]  /*07b0*/  LDG.E R25, desc[UR6][R26.64+0x60] ;  /* 0x000060061a197981 */ /* 0x000ea2000c1e1900 */
[----:B0-----:R-:W-:-:S03]  /*07c0*/  FFMA R8, R8, R20, R7 ;  /* 0x0000001408087223 */ /* 0x001fc60000000007 */
[----:B------:R-:W3:Y:S01]  /*07d0*/  LDS.128 R4, [UR4+0x30] ;  /* 0x00003004ff047984 */ /* 0x000ee20008000c00 */
[----:B------:R-:W-:-:S03]  /*07e0*/  FFMA R9, R9, R22, R8 ;  /* 0x0000001609097223 */ /* 0x000fc60000000008 */
[----:B------:R-:W2:Y:S01]  /*07f0*/  LDG.E R20, desc[UR6][R26.64+0x68] ;  /* 0x000068061a147981 */ /* 0x000ea2000c1e1900 */
[----:B------:R-:W-:-:S03]  /*0800*/  FFMA R10, R10, R23, R9 ;  /* 0x000000170a0a7223 */ /* 0x000fc60000000009 */
[----:B------:R-:W2:Y:S01]  /*0810*/  LDG.E R23, desc[UR6][R26.64+0x64] ;  /* 0x000064061a177981 */ /* 0x000ea2000c1e1900 */
[----:B------:R-:W-:-:S03]  /*0820*/  FFMA R11, R11, R18, R10 ;  /* 0x000000120b0b7223 */ /* 0x000fc6000000000a */
[----:B------:R-:W2:Y:S04]  /*0830*/  LDG.E R18, desc[UR6][R26.64+0x70] ;  /* 0x000070061a127981 */ /* 0x000ea8000c1e1900 */
[----:B------:R-:W2:Y:S01]  /*0840*/  LDG.E R22, desc[UR6][R26.64+0x90] ;  /* 0x000090061a167981 */ /* 0x000ea2000c1e1900 */
[----:B---3--:R-:W-:-:S03]  /*0850*/  FFMA R4, R4, R15, R11 ;  /* 0x0000000f04047223 */ /* 0x008fc6000000000b */
[----:B------:R-:W3:Y:S04]  /*0860*/  LDG.E R15, desc[UR6][R26.64+0x6c] ;  /* 0x00006c061a0f7981 */ /* 0x000ee8000c1e1900 */
[----:B------:R-:W0:Y:S01]  /*0870*/  LDS.128 R8, [UR4+0x40] ;  /* 0x00004004ff087984 */ /* 0x000e220008000c00 */
[----:B----4-:R-:W-:-:S03]  /*0880*/  FFMA R5, R5, R14, R4 ;  /* 0x0000000e05057223 */ /* 0x010fc60000000004 */
[----:B------:R-:W4:Y:S01]  /*0890*/  LDG.E R14, desc[UR6][R26.64+0x74] ;  /* 0x000074061a0e7981 */ /* 0x000f22000c1e1900 */
[----:B-----5:R-:W-:-:S03]  /*08a0*/  FFMA R6, R6, R13, R5 ;  /* 0x0000000d06067223 */ /* 0x020fc60000000005 */
[----:B------:R-:W5:Y:S01]  /*08b0*/  LDG.E R13, desc[UR6][R26.64+0x78] ;  /* 0x000078061a0d7981 */ /* 0x000f62000c1e1900 */
[----:B--2---:R-:W-:-:S03]  /*08c0*/  FFMA R7, R7, R12, R6 ;  /* 0x0000000c07077223 */ /* 0x004fc60000000006 */
[----:B------:R-:W2:Y:S01]  /*08d0*/  LDG.E R12, desc[UR6][R26.64+0x7c] ;  /* 0x00007c061a0c7981 */ /* 0x000ea2000c1e1900 */
[----:B0-----:R-:W-:-:S03]  /*08e0*/  FFMA R8, R8, R16, R7 ;  /* 0x0000001008087223 */ /* 0x001fc60000000007 */
[----:B------:R-:W2:Y:S04]  /*08f0*/  LDG.E R16, desc[UR6][R26.64+0x80] ;  /* 0x000080061a107981 */ /* 0x000ea8000c1e1900 */
[----:B------:R-:W0:Y:S01]  /*0900*/  LDS.128 R4, [UR4+0x50] ;  /* 0x00005004ff047984 */ /* 0x000e220008000c00 */
[----:B------:R-:W-:-:S03]  /*0910*/  FFMA R9, R9, R17, R8 ;  /* 0x0000001109097223 */ /* 0x000fc60000000008 */
[----:B------:R-:W2:Y:S01]  /*0920*/  LDG.E R17, desc[UR6][R26.64+0x88] ;  /* 0x000088061a117981 */ /* 0x000ea2000c1e1900 */
[----:B------:R-:W-:-:S03]  /*0930*/  FFMA R10, R10, R3, R9 ;  /* 0x000000030a0a7223 */ /* 0x000fc60000000009 */
[----:B------:R-:W2:Y:S01]  /*0940*/  LDG.E R3, desc[UR6][R26.64+0x84] ;  /* 0x000084061a037981 */ /* 0x000ea2000c1e1900 */
[----:B------:R-:W-:-:S03]  /*0950*/  FFMA R11, R11, R19, R10 ;  /* 0x000000130b0b7223 */ /* 0x000fc6000000000a */
        /* <DEDUP_REMOVED lines=11> */
[----:B------:R-:W0:Y:S04]  /*0a10*/  LDS.128 R4, [UR4+0x70] ;  /* 0x00007004ff047984 */ /* 0x000e280008000c00 */
[----:B------:R-:W2:Y:S01]  /*0a20*/  LDG.E R25, desc[UR6][R26.64+0xa4] ;  /* 0x0000a4061a197981 */ /* 0x000ea2000c1e1900 */
[----:B------:R-:W-:-:S03]  /*0a30*/  FFMA R9, R9, R23, R8 ;  /* 0x0000001709097223 */ /* 0x000fc60000000008 */
[----:B------:R-:W2:Y:S01]  /*0a40*/  LDG.E R23, desc[UR6][R26.64+0xd4] ;  /* 0x0000d4061a177981 */ /* 0x000ea2000c1e1900 */
[----:B------:R-:W-:-:S03]  /*0a50*/  FFMA R10, R10, R20, R9 ;  /* 0x000000140a0a7223 */ /* 0x000fc60000000009 */
[----:B------:R-:W2:Y:S01]  /*0a60*/  LDG.E R20, desc[UR6][R26.64+0xcc] ;  /* 0x0000cc061a147981 */ /* 0x000ea2000c1e1900 */
[----:B---3--:R-:W-:-:S03]  /*0a70*/  FFMA R11, R11, R15, R10 ;  /* 0x0000000f0b0b7223 */ /* 0x008fc6000000000a */
[----:B------:R-:W3:Y:S01]  /*0a80*/  LDG.E R15, desc[UR6][R26.64+0xa8] ;  /* 0x0000a8061a0f7981 */ /* 0x000ee2000c1e1900 */
[----:B0-----:R-:W-:-:S03]  /*0a90*/  FFMA R4, R4, R18, R11 ;  /* 0x0000001204047223 */ /* 0x001fc6000000000b */
[----:B------:R-:W0:Y:S01]  /*0aa0*/  LDS.128 R8, [UR4+0x80] ;  /* 0x00008004ff087984 */ /* 0x000e220008000c00 */
[----:B----4-:R-:W-:-:S03]  /*0ab0*/  FFMA R5, R5, R14, R4 ;  /* 0x0000000e05057223 */ /* 0x010fc60000000004 */
[----:B------:R-:W4:Y:S01]  /*0ac0*/  LDG.E R14, desc[UR6][R26.64+0xac] ;  /* 0x0000ac061a0e7981 */ /* 0x000f22000c1e1900 */
[----:B-----5:R-:W-:-:S03]  /*0ad0*/  FFMA R6, R6, R13, R5 ;  /* 0x0000000d06067223 */ /* 0x020fc60000000005 */
[----:B------:R-:W5:Y:S01]  /*0ae0*/  LDG.E R13, desc[UR6][R26.64+0xb0] ;  /* 0x0000b0061a0d7981 */ /* 0x000f62000c1e1900 */
[----:B--2---:R-:W-:-:S03]  /*0af0*/  FFMA R7, R7, R12, R6 ;  /* 0x0000000c07077223 */ /* 0x004fc60000000006 */
[----:B------:R-:W2:Y:S04]  /*0b00*/  LDG.E R12, desc[UR6][R26.64+0xb4] ;  /* 0x0000b4061a0c7981 */ /* 0x000ea8000c1e1900 */
        /* <DEDUP_REMOVED lines=8> */
[----:B------:R-:W-:-:S03]  /*0b90*/  FFMA R11, R11, R19, R10 ;  /* 0x000000130b0b7223 */ /* 0x000fc6000000000a */
[----:B------:R-:W2:Y:S01]  /*0ba0*/  LDG.E R19, desc[UR6][R26.64+0xc8] ;  /* 0x0000c8061a137981 */ /* 0x000ea2000c1e1900 */
[----:B0-----:R-:W-:-:S03]  /*0bb0*/  FFMA R4, R4, R22, R11 ;  /* 0x0000001604047223 */ /* 0x001fc6000000000b */
[----:B------:R-:W2:Y:S01]  /*0bc0*/  LDG.E R22, desc[UR6][R26.64+0xd8] ;  /* 0x0000d8061a167981 */ /* 0x000ea2000c1e1900 */
[----:B------:R-:W-:-:S03]  /*0bd0*/  FFMA R5, R5, R24, R4 ;  /* 0x0000001805057223 */ /* 0x000fc60000000004 */
[----:B------:R0:W2:Y:S04]  /*0be0*/  LDG.E R24, desc[UR6][R26.64+0xdc] ;  /* 0x0000dc061a187981 */ /* 0x0000a8000c1e1900 */
[----:B------:R-:W1:Y:S01]  /*0bf0*/  LDS.128 R8, [UR4+0xa0] ;  /* 0x0000a004ff087984 */ /* 0x000e620008000c00 */
[----:B------:R-:W-:-:S04]  /*0c00*/  FFMA R6, R6, R30, R5 ;  /* 0x0000001e06067223 */ /* 0x000fc80000000005 */
[----:B------:R-:W-:-:S04]  /*0c10*/  FFMA R7, R7, R29, R6 ;  /* 0x0000001d07077223 */ /* 0x000fc80000000006 */
[----:B-1----:R-:W-:Y:S02]  /*0c20*/  FFMA R8, R8, R28, R7 ;  /* 0x0000001c08087223 */ /* 0x002fe40000000007 */
[----:B------:R-:W5:Y:S02]  /*0c30*/  LDS.128 R4, [UR4+0xb0] ;  /* 0x0000b004ff047984 */ /* 0x000f640008000c00 */
[----:B------:R-:W-:Y:S01]  /*0c40*/  FFMA R9, R9, R25, R8 ;  /* 0x0000001909097223 */ /* 0x000fe20000000008 */
[----:B------:R-:W-:-:S04]  /*0c50*/  UIADD3 UR5, UPT, UPT, UR5, 0x100, URZ ;  /* 0x0000010005057890 */ /* 0x000fc8000fffe0ff */
[----:B------:R-:W-:Y:S01]  /*0c60*/  UISETP.NE.AND UP0, UPT, UR5, 0xc70, UPT ;  /* 0x00000c700500788c */ /* 0x000fe2000bf05270 */
[----:B0-----:R-:W-:-:S04]  /*0c70*/  IADD3 R26, P0, PT, R26, 0x100, RZ ;  /* 0x000001001a1a7810 */ /* 0x001fc80007f1e0ff */
[----:B------:R-:W-:Y:S01]  /*0c80*/  IADD3.X R27, PT, PT, RZ, R27, RZ, P0, !PT ;  /* 0x0000001bff1b7210 */ /* 0x000fe200007fe4ff */
[----:B---3--:R-:W-:-:S04]  /*0c90*/  FFMA R10, R10, R15, R9 ;  /* 0x0000000f0a0a7223 */ /* 0x008fc80000000009 */
[----:B----4-:R-:W-:Y:S02]  /*0ca0*/  FFMA R15, R11, R14, R10 ;  /* 0x0000000e0b0f7223 */ /* 0x010fe4000000000a */
[----:B------:R-:W0:Y:S02]  /*0cb0*/  LDS.128 R8, [UR4+0xc0] ;  /* 0x0000c004ff087984 */ /* 0x000e240008000c00 */
[----:B-----5:R-:W-:-:S04]  /*0cc0*/  FFMA R4, R4, R13, R15 ;  /* 0x0000000d04047223 */ /* 0x020fc8000000000f */
[----:B--2---:R-:W-:Y:S02]  /*0cd0*/  FFMA R5, R5, R12, R4 ;  /* 0x0000000c05057223 */ /* 0x004fe40000000004 */
[----:B------:R-:W1:Y:S02]  /*0ce0*/  LDS.128 R12, [UR4+0xd0] ;  /* 0x0000d004ff0c7984 */ /* 0x000e640008000c00 */
        /* <DEDUP_REMOVED lines=8> */
[----:B------:R-:W-:Y:S01]  /*0d70*/  FFMA R14, R14, R22, R13 ;  /* 0x000000160e0e7223 */ /* 0x000fe2000000000d */
[----:B------:R-:W-:-:S03]  /*0d80*/  UIADD3 UR4, UPT, UPT, UR4, 0x100, URZ ;  /* 0x0000010004047890 */ /* 0x000fc6000fffe0ff */
[----:B------:R-:W-:Y:S01]  /*0d90*/  FFMA R9, R15, R24, R14 ;  /* 0x000000180f097223 */ /* 0x000fe2000000000e */
[----:B------:R-:W-:Y:S08]  /*0da0*/  BRA.U UP0, `(.L_x_89) ;  /* 0xfffffff500a87547 */ /* 0x000ff0000b83ffff */
[----:B------:R-:W0:Y:S01]  /*0db0*/  LDC.64 R4, c[0x0][0x390] ;  /* 0x0000e400ff047b82 */ /* 0x000e220000000a00 */
[----:B------:R-:W-:-:S05]  /*0dc0*/  LEA R3, R2, R0, 0x7 ;  /* 0x0000000002037211 */ /* 0x000fca00078e38ff */
[----:B0-----:R-:W-:-:S05]  /*0dd0*/  IMAD.WIDE.U32 R2, R3, 0x4, R4 ;  /* 0x0000000403027825 */ /* 0x001fca00078e0004 */
[----:B------:R-:W-:Y:S01]  /*0de0*/  STG.E desc[UR6][R2.64], R9 ;  /* 0x0000000902007986 */ /* 0x000fe2000c101906 */
[----:B------:R-:W-:Y:S05]  /*0df0*/  EXIT ;  /* 0x000000000000794d */ /* 0x000fea0003800000 */
.L_x_90:
        /* <DEDUP_REMOVED lines=16> */
.L_x_126:


//--------------------- .text._Z11init_hiddenP19NeuralNetworkDevicePf --------------------------
	.section	.text._Z11init_hiddenP19NeuralNetworkDevicePf,"ax",@progbits
	.align	128
        .global         _Z11init_hiddenP19NeuralNetworkDevicePf
        .type           _Z11init_hiddenP19NeuralNetworkDevicePf,@function
        .size           _Z11init_hiddenP19NeuralNetworkDevicePf,(.L_x_127 - _Z11init_hiddenP19NeuralNetworkDevicePf)
        .other          _Z11init_hiddenP19NeuralNetworkDevicePf,@"STO_CUDA_ENTRY STV_DEFAULT"
_Z11init_hiddenP19NeuralNetworkDevicePf:
.text._Z11init_hiddenP19NeuralNetworkDevicePf:
[----:B------:R-:W-:Y:S01]  /*0000*/  LDC R1, c[0x0][0x37c] ;  /* 0x0000df00ff017b82 */ /* 0x000fe20000000800 */
[----:B------:R-:W0:Y:S02]  /*0010*/  S2R R9, SR_TID.X ;  /* 0x0000000000097919 */ /* 0x000e240000002100 */
[----:B0-----:R-:W-:-:S13]  /*0020*/  ISETP.GT.U32.AND P0, PT, R9, 0x7f, PT ;  /* 0x0000007f0900780c */ /* 0x001fda0003f04070 */
[----:B------:R-:W-:Y:S05]  /*0030*/  @P0 EXIT ;  /* 0x000000000000094d */ /* 0x000fea0003800000 */
[----:B------:R-:W0:Y:S01]  /*0040*/  LDC.64 R6, c[0x0][0x380] ;  /* 0x0000e000ff067b82 */ /* 0x000e220000000a00 */
[----:B------:R-:W0:Y:S07]  /*0050*/  LDCU.64 UR4, c[0x0][0x358] ;  /* 0x00006b00ff0477ac */ /* 0x000e2e0008000a00 */
[----:B------:R-:W1:Y:S01]  /*0060*/  LDC.64 R4, c[0x0][0x388] ;  /* 0x0000e200ff047b82 */ /* 0x000e620000000a00 */
[----:B0-----:R-:W2:Y:S02]  /*0070*/  LDG.E.64 R2, desc[UR4][R6.64+0x10] ;  /* 0x0000100406027981 */ /* 0x001ea4000c1e1b00 */
[----:B--2---:R-:W-:-:S06]  /*0080*/  IMAD.WIDE.U32 R2, R9, 0x4, R2 ;  /* 0x0000000409027825 */ /* 0x004fcc00078e0002 */
[----:B------:R-:W2:Y:S01]  /*0090*/  LDG.E R3, desc[UR4][R2.64] ;  /* 0x0000000402037981 */ /* 0x000ea2000c1e1900 */
[----:B-1----:R-:W-:-:S05]  /*00a0*/  IMAD.WIDE.U32 R4, R9, 0x4, R4 ;  /* 0x0000000409047825 */ /* 0x002fca00078e0004 */
[----:B--2---:R-:W-:Y:S01]  /*00b0*/  STG.E desc[UR4][R4.64], R3 ;  /* 0x0000000304007986 */ /* 0x004fe2000c101904 */
[----:B------:R-:W-:Y:S05]  /*00c0*/  EXIT ;  /* 0x000000000000794d */ /* 0x000fea0003800000 */
.L_x_91:
        /* <DEDUP_REMOVED lines=11> */
.L_x_127:


//--------------------- .text._Z7init_W2Pf        --------------------------
	.section	.text._Z7init_W2Pf,"ax",@progbits
	.align	128
        .global         _Z7init_W2Pf
        .type           _Z7init_W2Pf,@function
        .size           _Z7init_W2Pf,(.L_x_128 - _Z7init_W2Pf)
        .other          _Z7init_W2Pf,@"STO_CUDA_ENTRY STV_DEFAULT"
_Z7init_W2Pf:
.text._Z7init_W2Pf:
[----:B------:R-:W0:Y:S01]  /*0000*/  LDC R1, c[0x0][0x37c] ;  /* 0x0000df00ff017b82 */ /* 0x000e220000000800 */
[----:B------:R-:W1:Y:S07]  /*0010*/  S2R R3, SR_TID.X ;  /* 0x0000000000037919 */ /* 0x000e6e0000002100 */
[----:B------:R-:W1:Y:S01]  /*0020*/  S2UR UR4, SR_CTAID.X ;  /* 0x00000000000479c3 */ /* 0x000e620000002500 */
[----:B0-----:R-:W-:-:S07]  /*0030*/  VIADD R1, R1, 0xffffffd0 ;  /* 0xffffffd001017836 */ /* 0x001fce0000000000 */
[----:B------:R-:W1:Y:S02]  /*0040*/  LDC R10, c[0x0][0x360] ;  /* 0x0000d800ff0a7b82 */ /* 0x000e640000000800 */
[----:B-1----:R-:W-:-:S05]  /*0050*/  IMAD R10, R10, UR4, R3 ;  /* 0x000000040a0a7c24 */ /* 0x002fca000f8e0203 */
[----:B------:R-:W-:-:S13]  /*0060*/  ISETP.GT.AND P0, PT, R10, 0x4ff, PT ;  /* 0x000004ff0a00780c */ /* 0x000fda0003f04270 */
[----:B------:R-:W-:Y:S05]  /*0070*/  @P0 EXIT ;  /* 0x000000000000094d */ /* 0x000fea0003800000 */
[----:B------:R-:W-:Y:S01]  /*0080*/  IMAD.MOV.U32 R4, RZ, RZ, 0x979a4cb ;  /* 0x0979a4cbff047424 */ /* 0x000fe200078e00ff */
[----:B------:R-:W-:Y:S01]  /*0090*/  ISETP.NE.AND P0, PT, R10, RZ, PT ;  /* 0x000000ff0a00720c */ /* 0x000fe20003f05270 */
[----:B------:R-:W-:Y:S01]  /*00a0*/  IMAD.MOV.U32 R5, RZ, RZ, 0x36de95c8 ;  /* 0x36de95c8ff057424 */ /* 0x000fe200078e00ff */
[----:B------:R-:W0:Y:S01]  /*00b0*/  LDCU.64 UR6, c[0x0][0x358] ;  /* 0x00006b00ff0677ac */ /* 0x000e220008000a00 */
[----:B------:R-:W-:Y:S01]  /*00c0*/  IMAD.MOV.U32 R6, RZ, RZ, 0x3a189d56 ;  /* 0x3a189d56ff067424 */ /* 0x000fe200078e00ff */
[----:B------:R-:W-:Y:S01]  /*00d0*/  BSSY.RECONVERGENT B0, `(.L_x_92) ;  /* 0x000025b000007945 */ /* 0x000fe20003800200 */
[----:B------:R-:W-:Y:S01]  /*00e0*/  IMAD.MOV.U32 R7, RZ, RZ, -0x75bd8fc ;  /* 0xf8a42704ff077424 */ /* 0x000fe200078e00ff */
[----:B------:R1:W-:Y:S01]  /*00f0*/  STL.64 [R1], R4 ;  /* 0x0000000401007387 */ /* 0x0003e20000100a00 */
[----:B------:R-:W-:Y:S01]  /*0100*/  IMAD.MOV.U32 R8, RZ, RZ, -0x23270784 ;  /* 0xdcd8f87cff087424 */ /* 0x000fe200078e00ff */
[----:B------:R-:W-:Y:S01]  /*0110*/  SHF.R.S32.HI R2, RZ, 0x1f, R10 ;  /* 0x0000001fff027819 */ /* 0x000fe2000001140a */
[----:B------:R-:W-:Y:S01]  /*0120*/  IMAD.MOV.U32 R9, RZ, RZ, 0x2fdb07cc ;  /* 0x2fdb07ccff097424 */ /* 0x000fe200078e00ff */
[----:B------:R1:W-:Y:S01]  /*0130*/  STL.64 [R1+0x8], R6 ;  /* 0x0000080601007387 */ /* 0x0003e20000100a00 */
[----:B------:R-:W-:-:S02]  /*0140*/  IMAD.MOV.U32 R0, RZ, RZ, 0x36de95c8 ;  /* 0x36de95c8ff007424 */ /* 0x000fc400078e00ff */
[----:B------:R-:W-:Y:S01]  /*0150*/  IMAD.MOV.U32 R3, RZ, RZ, 0x2fdb07cc ;  /* 0x2fdb07ccff037424 */ /* 0x000fe200078e00ff */
[----:B------:R1:W-:Y:S01]  /*0160*/  STL.64 [R1+0x10], R8 ;  /* 0x0000100801007387 */ /* 0x0003e20000100a00 */
[----:B------:R-:W-:Y:S05]  /*0170*/  @!P0 BRA `(.L_x_93) ;  /* 0x0000002400408947 */ /* 0x000fea0003800000 */
[----:B------:R-:W-:Y:S02]  /*0180*/  IMAD.MOV.U32 R12, RZ, RZ, R2 ;  /* 0x000000ffff0c7224 */ /* 0x000fe400078e0002 */
[----:B------:R-:W-:Y:S02]  /*0190*/  IMAD.MOV.U32 R11, RZ, RZ, RZ ;  /* 0x000000ffff0b7224 */ /* 0x000fe400078e00ff */
[----:B------:R-:W-:Y:S02]  /*01a0*/  IMAD.MOV.U32 R0, RZ, RZ, 0x36de95c8 ;  /* 0x36de95c8ff007424 */ /* 0x000fe400078e00ff */
[----:B-1----:R-:W-:Y:S02]  /*01b0*/  IMAD.MOV.U32 R7, RZ, RZ, R10 ;  /* 0x000000ffff077224 */ /* 0x002fe400078e000a */
[----:B------:R-:W-:-:S07]  /*01c0*/  IMAD.MOV.U32 R3, RZ, RZ, 0x2fdb07cc ;  /* 0x2fdb07ccff037424 */ /* 0x000fce00078e00ff */
.L_x_102:
[----:B-1----:R-:W-:Y:S01]  /*01d0*/  LOP3.LUT R2, R7, 0x3, RZ, 0xc0, !PT ;  /* 0x0000000307027812 */ /* 0x002fe200078ec0ff */
[----:B------:R-:W-:Y:S03]  /*01e0*/  BSSY.RECONVERGENT B1, `(.L_x_94) ;  /* 0x0000243000017945 */ /* 0x000fe60003800200 */
[----:B------:R-:W-:-:S04]  /*01f0*/  ISETP.NE.U32.AND P0, PT, R2, RZ, PT ;  /* 0x000000ff0200720c */ /* 0x000fc80003f05070 */
[----:B------:R-:W-:-:S13]  /*0200*/  ISETP.NE.AND.EX P0, PT, RZ, RZ, PT, P0 ;  /* 0x000000ffff00720c */ /* 0x000fda0003f05300 */
[----:B------:R-:W-:Y:S05]  /*0210*/  @!P0 BRA `(.L_x_95) ;  /* 0x0000002000fc8947 */ /* 0x000fea0003800000 */
[----:B------:R-:W1:Y:S01]  /*0220*/  LDC.64 R8, c[0x4][RZ] ;  /* 0x01000000ff087b82 */ /* 0x000e620000000a00 */
[----:B------:R-:W-:Y:S01]  /*0230*/  IMAD.MOV.U32 R0, RZ, RZ, RZ ;  /* 0x000000ffff007224 */ /* 0x000fe200078e00ff */
[----:B------:R-:W-:Y:S01]  /*0240*/  CS2R R2, SRZ ;  /* 0x0000000000027805 */ /* 0x000fe2000001ff00 */
[----:B------:R-:W-:Y:S01]  /*0250*/  IMAD.MOV.U32 R6, RZ, RZ, RZ ;  /* 0x000000ffff067224 */ /* 0x000fe200078e00ff */
[----:B------:R-:W-:Y:S01]  /*0260*/  CS2R R4, SRZ ;  /* 0x0000000000047805 */ /* 0x000fe2000001ff00 */
[----:B-1----:R-:W-:-:S07]  /*0270*/  IMAD.WIDE.U32 R8, R11, 0xc80, R8 ;  /* 0x00000c800b087825 */ /* 0x002fce00078e0008 */
.L_x_97:
[----:B------:R-:W-:-:S06]  /*0280*/  IMAD R13, R6, 0x4, R1 ;  /* 0x00000004060d7824 */ /* 0x000fcc00078e0201 */
[----:B------:R-:W5:Y:S01]  /*0290*/  LDL R13, [R13+0x4] ;  /* 0x000004000d0d7983 */ /* 0x000f620000100800 */
[----:B------:R-:W-:-:S05]  /*02a0*/  UMOV UR4, URZ ;  /* 0x000000ff00047c82 */ /* 0x000fca0008000000 */
.L_x_96:
[----:B-----5:R-:W-:Y:S01]  /*02b0*/  SHF.R.U32.HI R20, RZ, UR4, R13 ;  /* 0x00000004ff147c19 */ /* 0x020fe2000801160d */
[----:B------:R-:W-:-:S03]  /*02c0*/  IMAD.SHL.U32 R14, R6, 0x20, RZ ;  /* 0x00000020060e7824 */ /* 0x000fc600078e00ff */
[----:B------:R-:W-:Y:S01]  /*02d0*/  LOP3.LUT R15, R20, 0x1, RZ, 0xc0, !PT ;  /* 0x00000001140f7812 */ /* 0x000fe200078ec0ff */
[----:B------:R-:W-:-:S03]  /*02e0*/  VIADD R14, R14, UR4 ;  /* 0x000000040e0e7c36 */ /* 0x000fc60008000000 */
[----:B------:R-:W-:Y:S01]  /*02f0*/  ISETP.NE.U32.AND P0, PT, R15, 0x1, PT ;  /* 0x000000010f00780c */ /* 0x000fe20003f05070 */
[----:B------:R-:W-:-:S03]  /*0300*/  IMAD R15, R14, 0x5, RZ ;  /* 0x000000050e0f7824 */ /* 0x000fc600078e02ff */
[----:B------:R-:W-:Y:S01]  /*0310*/  R2P PR, R20, 0x7e ;  /* 0x0000007e14007804 */ /* 0x000fe20000000000 */
[----:B------:R-:W-:-:S08]  /*0320*/  IMAD.WIDE.U32 R14, R15, 0x4, R8 ;  /* 0x000000040f0e7825 */ /* 0x000fd000078e0008 */
[----:B0-----:R-:W2:Y:S04]  /*0330*/  @!P0 LDG.E R17, desc[UR6][R14.64] ;  /* 0x000000060e118981 */ /* 0x001ea8000c1e1900 */
[----:B------:R-:W3:Y:S04]  /*0340*/  @P1 LDG.E R19, desc[UR6][R14.64+0x14] ;  /* 0x000014060e131981 */ /* 0x000ee8000c1e1900 */
[----:B------:R-:W4:Y:S04]  /*0350*/  @P2 LDG.E R21, desc[UR6][R14.64+0x28] ;  /* 0x000028060e152981 */ /* 0x000f28000c1e1900 */
[----:B------:R-:W4:Y:S04]  /*0360*/  @P3 LDG.E R23, desc[UR6][R14.64+0x3c] ;  /* 0x00003c060e173981 */ /* 0x000f28000c1e1900 */
[----:B------:R-:W4:Y:S04]  /*0370*/  @!P0 LDG.E R16, desc[UR6][R14.64+0x8] ;  /* 0x000008060e108981 */ /* 0x000f28000c1e1900 */
[----:B------:R-:W4:Y:S04]  /*0380*/  @P4 LDG.E R25, desc[UR6][R14.64+0x50] ;  /* 0x000050060e194981 */ /* 0x000f28000c1e1900 */
[----:B------:R-:W4:Y:S04]  /*0390*/  @!P0 LDG.E R18, desc[UR6][R14.64+0x10] ;  /* 0x000010060e128981 */ /* 0x000f28000c1e1900 */
[----:B------:R-:W4:Y:S04]  /*03a0*/  @P1 LDG.E R22, desc[UR6][R14.64+0x1c] ;  /* 0x00001c060e161981 */ /* 0x000f28000c1e1900 */
[----:B------:R-:W4:Y:S04]  /*03b0*/  @P1 LDG.E R24, desc[UR6][R14.64+0x24] ;  /* 0x000024060e181981 */ /* 0x000f28000c1e1900 */
[----:B------:R-:W4:Y:S01]  /*03c0*/  @P6 LDG.E R27, desc[UR6][R14.64+0x78] ;  /* 0x000078060e1b6981 */ /* 0x000f22000c1e1900 */
[----:B--2---:R-:W-:-:S03]  /*03d0*/  @!P0 LOP3.LUT R0, R0, R17, RZ, 0x3c, !PT ;  /* 0x0000001100008212 */ /* 0x004fc600078e3cff */
[----:B------:R-:W2:Y:S01]  /*03e0*/  @!P0 LDG.E R17, desc[UR6][R14.64+0x4] ;  /* 0x000004060e118981 */ /* 0x000ea2000c1e1900 */
[----:B---3--:R-:W-:-:S03]  /*03f0*/  @P1 LOP3.LUT R0, R0, R19, RZ, 0x3c, !PT ;  /* 0x0000001300001212 */ /* 0x008fc600078e3cff */
[----:B------:R-:W3:Y:S01]  /*0400*/  @!P0 LDG.E R19, desc[UR6][R14.64+0xc] ;  /* 0x00000c060e138981 */ /* 0x000ee2000c1e1900 */
[----:B----4-:R-:W-:-:S03]  /*0410*/  @P2 LOP3.LUT R0, R0, R21, RZ, 0x3c, !PT ;  /* 0x0000001500002212 */ /* 0x010fc600078e3cff */
[----:B------:R-:W4:Y:S01]  /*0420*/  @P1 LDG.E R21, desc[UR6][R14.64+0x18] ;  /* 0x000018060e151981 */ /* 0x000f22000c1e1900 */
[----:B------:R-:W-:-:S03]  /*0430*/  @P3 LOP3.LUT R0, R0, R23, RZ, 0x3c, !PT ;  /* 0x0000001700003212 */ /* 0x000fc600078e3cff */
[----:B------:R-:W4:Y:S01]  /*0440*/  @P5 LDG.E R23, desc[UR6][R14.64+0x64] ;  /* 0x000064060e175981 */ /* 0x000f22000c1e1900 */
[----:B------:R-:W-:-:S03]  /*0450*/  @!P0 LOP3.LUT R5, R5, R16, RZ, 0x3c, !PT ;  /* 0x0000001005058212 */ /* 0x000fc600078e3cff */
[----:B------:R-:W4:Y:S01]  /*0460*/  @P2 LDG.E R16, desc[UR6][R14.64+0x30] ;  /* 0x000030060e102981 */ /* 0x000f22000c1e1900 */
[----:B------:R-:W-:-:S03]  /*0470*/  @P4 LOP3.LUT R0, R0, R25, RZ, 0x3c, !PT ;  /* 0x0000001900004212 */ /* 0x000fc600078e3cff */
[----:B------:R-:W4:Y:S01]  /*0480*/  @P3 LDG.E R25, desc[UR6][R14.64+0x48] ;  /* 0x000048060e193981 */ /* 0x000f22000c1e1900 */
[----:B------:R-:W-:-:S03]  /*0490*/  @!P0 LOP3.LUT R3, R3, R18, RZ, 0x3c, !PT ;  /* 0x0000001203038212 */ /* 0x000fc600078e3cff */
[----:B------:R-:W4:Y:S01]  /*04a0*/  @P2 LDG.E R18, desc[UR6][R14.64+0x38] ;  /* 0x000038060e122981 */ /* 0x000f22000c1e1900 */
[----:B------:R-:W-:-:S03]  /*04b0*/  @P1 LOP3.LUT R5, R5, R22, RZ, 0x3c, !PT ;  /* 0x0000001605051212 */ /* 0x000fc600078e3cff */
[----:B------:R-:W4:Y:S01]  /*04c0*/  @P3 LDG.E R22, desc[UR6][R14.64+0x44] ;  /* 0x000044060e163981 */ /* 0x000f22000c1e1900 */
[----:B--2---:R-:W-:-:S03]  /*04d0*/  @!P0 LOP3.LUT R4, R4, R17, RZ, 0x3c, !PT ;  /* 0x0000001104048212 */ /* 0x004fc600078e3cff */
[----:B------:R-:W2:Y:S01]  /*04e0*/  @P1 LDG.E R17, desc[UR6][R14.64+0x20] ;  /* 0x000020060e111981 */ /* 0x000ea2000c1e1900 */
[----:B---3--:R-:W-:-:S03]  /*04f0*/  @!P0 LOP3.LUT R2, R2, R19, RZ, 0x3c, !PT ;  /* 0x0000001302028212 */ /* 0x008fc600078e3cff */
[----:B------:R-:W3:Y:S01]  /*0500*/  @P2 LDG.E R19, desc[UR6][R14.64+0x2c] ;  /* 0x00002c060e132981 */ /* 0x000ee2000c1e1900 */
[----:B----4-:R-:W-:-:S03]  /*0510*/  @P1 LOP3.LUT R4, R4, R21, RZ, 0x3c, !PT ;  /* 0x0000001504041212 */ /* 0x010fc600078e3cff */
[----:B------:R-:W4:Y:S01]  /*0520*/  @P2 LDG.E R21, desc[UR6][R14.64+0x34] ;  /* 0x000034060e152981 */ /* 0x000f22000c1e1900 */
[----:B------:R-:W-:-:S03]  /*0530*/  @P5 LOP3.LUT R0, R0, R23, RZ, 0x3c, !PT ;  /* 0x0000001700005212 */ /* 0x000fc600078e3cff */
[----:B------:R-:W4:Y:S01]  /*0540*/  @P3 LDG.E R23, desc[UR6][R14.64+0x40] ;  /* 0x000040060e173981 */ /* 0x000f22000c1e1900 */
[----:B------:R-:W-:Y:S02]  /*0550*/  @P1 LOP3.LUT R3, R3, R24, RZ, 0x3c, !PT ;  /* 0x0000001803031212 */ /* 0x000fe400078e3cff */
[----:B------:R-:W-:Y:S01]  /*0560*/  @P2 LOP3.LUT R5, R5, R16, RZ, 0x3c, !PT ;  /* 0x0000001005052212 */ /* 0x000fe200078e3cff */
[----:B------:R-:W4:Y:S04]  /*0570*/  @P5 LDG.E R24, desc[UR6][R14.64+0x6c] ;  /* 0x00006c060e185981 */ /* 0x000f28000c1e1900 */
[----:B------:R-:W4:Y:S01]  /*0580*/  @P3 LDG.E R16, desc[UR6][R14.64+0x4c] ;  /* 0x00004c060e103981 */ /* 0x000f22000c1e1900 */
[----:B------:R-:W-:-:S03]  /*0590*/  @P2 LOP3.LUT R3, R3, R18, RZ, 0x3c, !PT ;  /* 0x0000001203032212 */ /* 0x000fc600078e3cff */
[----:B------:R-:W4:Y:S01]  /*05a0*/  @P4 LDG.E R18, desc[UR6][R14.64+0x58] ;  /* 0x000058060e124981 */ /* 0x000f22000c1e1900 */
[----:B------:R-:W-:-:S03]  /*05b0*/  @P3 LOP3.LUT R5, R5, R22, RZ, 0x3c, !PT ;  /* 0x0000001605053212 */ /* 0x000fc600078e3cff */
[----:B------:R-:W4:Y:S01]  /*05c0*/  @P4 LDG.E R22, desc[UR6][R14.64+0x60] ;  /* 0x000060060e164981 */ /* 0x000f22000c1e1900 */
[----:B--2---:R-:W-:-:S03]  /*05d0*/  @P1 LOP3.LUT R2, R2, R17, RZ, 0x3c, !PT ;  /* 0x0000001102021212 */ /* 0x004fc600078e3cff */
[----:B------:R-:W2:Y:S01]  /*05e0*/  @P4 LDG.E R17, desc[UR6][R14.64+0x54] ;  /* 0x000054060e114981 */ /* 0x000ea2000c1e1900 */
[----:B---3--:R-:W-:-:S03]  /*05f0*/  @P2 LOP3.LUT R4, R4, R19, RZ, 0x3c, !PT ;  /* 0x0000001304042212 */ /* 0x008fc600078e3cff */
[----:B------:R-:W3:Y:S01]  /*0600*/  @P4 LDG.E R19, desc[UR6][R14.64+0x5c] ;  /* 0x00005c060e134981 */ /* 0x000ee2000c1e1900 */
[----:B----4-:R-:W-:-:S03]  /*0610*/  @P2 LOP3.LUT R2, R2, R21, RZ, 0x3c, !PT ;  /* 0x0000001502022212 */ /* 0x010fc600078e3cff */
[----:B------:R-:W4:Y:S01]  /*0620*/  @P5 LDG.E R21, desc[UR6][R14.64+0x68] ;  /* 0x000068060e155981 */ /* 0x000f22000c1e1900 */
[----:B------:R-:W-:-:S03]  /*0630*/  @P3 LOP3.LUT R4, R4, R23, RZ, 0x3c, !PT ;  /* 0x0000001704043212 */ /* 0x000fc600078e3cff */
[----:B------:R-:W4:Y:S01]  /*0640*/  @P5 LDG.E R23, desc[UR6][R14.64+0x70] ;  /* 0x000070060e175981 */ /* 0x000f22000c1e1900 */
[----:B------:R-:W-:Y:S02]  /*0650*/  LOP3.LUT P0, RZ, R20, 0x80, RZ, 0xc0, !PT ;  /* 0x0000008014ff7812 */ /* 0x000fe4000780c0ff */
[----:B------:R-:W-:Y:S02]  /*0660*/  @P3 LOP3.LUT R2, R2, R25, RZ, 0x3c, !PT ;  /* 0x0000001902023212 */ /* 0x000fe400078e3cff */
[----:B------:R-:W-:Y:S02]  /*0670*/  @P3 LOP3.LUT R3, R3, R16, RZ, 0x3c, !PT ;  /* 0x0000001003033212 */ /* 0x000fe400078e3cff */
[----:B------:R-:W4:Y:S01]  /*0680*/  @P5 LDG.E R16, desc[UR6][R14.64+0x74] ;  /* 0x000074060e105981 */ /* 0x000f22000c1e1900 */
[----:B------:R-:W-:-:S03]  /*0690*/  @P4 LOP3.LUT R5, R5, R18, RZ, 0x3c, !PT ;  /* 0x0000001205054212 */ /* 0x000fc600078e3cff */
[----:B------:R-:W4:Y:S01]  /*06a0*/  @P6 LDG.E R18, desc[UR6][R14.64+0x80] ;  /* 0x000080060e126981 */ /* 0x000f22000c1e1900 */
[----:B------:R-:W-:-:S03]  /*06b0*/  @P4 LOP3.LUT R3, R3, R22, RZ, 0x3c, !PT ;  /* 0x0000001603034212 */ /* 0x000fc600078e3cff */
[----:B------:R-:W4:Y:S01]  /*06c0*/  @P6 LDG.E R22, desc[UR6][R14.64+0x88] ;  /* 0x000088060e166981 */ /* 0x000f22000c1e1900 */
[----:B------:R-:W-:-:S03]  /*06d0*/  @P5 LOP3.LUT R5, R5, R24, RZ, 0x3c, !PT ;  /* 0x0000001805055212 */ /* 0x000fc600078e3cff */
[----:B------:R-:W4:Y:S04]  /*06e0*/  @P0 LDG.E R25, desc[UR6][R14.64+0x8c] ;  /* 0x00008c060e190981 */ /* 0x000f28000c1e1900 */
[----:B------:R-:W4:Y:S04]  /*06f0*/  @P0 LDG.E R24, desc[UR6][R14.64+0x94] ;  /* 0x000094060e180981 */ /* 0x000f28000c1e1900 */
        /* <DEDUP_REMOVED lines=9> */
[----:B------:R-:W-:Y:S02]  /*0790*/  @P6 LOP3.LUT R0, R0, R27, RZ, 0x3c, !PT ;  /* 0x0000001b00006212 */ /* 0x000fe400078e3cff */
[----:B------:R-:W-:Y:S02]  /*07a0*/  @P5 LOP3.LUT R3, R3, R16, RZ, 0x3c, !PT ;  /* 0x0000001003035212 */ /* 0x000fe400078e3cff */
[----:B------:R-:W-:Y:S02]  /*07b0*/  @P6 LOP3.LUT R5, R5, R18, RZ, 0x3c, !PT ;  /* 0x0000001205056212 */ /* 0x000fe400078e3cff */
[----:B------:R-:W-:Y:S02]  /*07c0*/  @P6 LOP3.LUT R3, R3, R22, RZ, 0x3c, !PT ;  /* 0x0000001603036212 */ /* 0x000fe400078e3cff */
[----:B------:R-:W-:Y:S02]  /*07d0*/  @P0 LOP3.LUT R0, R0, R25, RZ, 0x3c, !PT ;  /* 0x0000001900000212 */ /* 0x000fe400078e3cff */
[----:B------:R-:W-:-:S02]  /*07e0*/  @P0 LOP3.LUT R5, R5, R24, RZ, 0x3c, !PT ;  /* 0x0000001805050212 */ /* 0x000fc400078e3cff */
[----:B------:R-:W-:Y:S02]  /*07f0*/  @P0 LOP3.LUT R3, R3, R26, RZ, 0x3c, !PT ;  /* 0x0000001a03030212 */ /* 0x000fe400078e3cff */
[----:B--2---:R-:W-:Y:S02]  /*0800*/  @P6 LOP3.LUT R4, R4, R17, RZ, 0x3c, !PT ;  /* 0x0000001104046212 */ /* 0x004fe400078e3cff */
[----:B---3--:R-:W-:Y:S02]  /*0810*/  @P6 LOP3.LUT R2, R2, R19, RZ, 0x3c, !PT ;  /* 0x0000001302026212 */ /* 0x008fe400078e3cff */
[----:B----4-:R-:W-:Y:S02]  /*0820*/  @P0 LOP3.LUT R4, R4, R21, RZ, 0x3c, !PT ;  /* 0x0000001504040212 */ /* 0x010fe400078e3cff */
[----:B------:R-:W-:Y:S02]  /*0830*/  @P0 LOP3.LUT R2, R2, R23, RZ, 0x3c, !PT ;  /* 0x0000001702020212 */ /* 0x000fe400078e3cff */
[----:B------:R-:W-:-:S13]  /*0840*/  R2P PR, R20.B1, 0x7f ;  /* 0x0000007f14007804 */ /* 0x000fda0000001000 */
[----:B------:R-:W2:Y:S04]  /*0850*/  @P0 LDG.E R18, desc[UR6][R14.64+0xb0] ;  /* 0x0000b0060e120981 */ /* 0x000ea8000c1e1900 */
[----:B------:R-:W3:Y:S04]  /*0860*/  @P0 LDG.E R21, desc[UR6][R14.64+0xa0] ;  /* 0x0000a0060e150981 */ /* 0x000ee8000c1e1900 */
[----:B------:R-:W4:Y:S04]  /*0870*/  @P0 LDG.E R23, desc[UR6][R14.64+0xa4] ;  /* 0x0000a4060e170981 */ /* 0x000f28000c1e1900 */
[----:B------:R-:W4:Y:S04]  /*0880*/  @P0 LDG.E R16, desc[UR6][R14.64+0xa8] ;  /* 0x0000a8060e100981 */ /* 0x000f28000c1e1900 */
[----:B------:R-:W4:Y:S04]  /*0890*/  @P0 LDG.E R25, desc[UR6][R14.64+0xac] ;  /* 0x0000ac060e190981 */ /* 0x000f28000c1e1900 */
[----:B------:R-:W4:Y:S04]  /*08a0*/  @P1 LDG.E R27, desc[UR6][R14.64+0xb4] ;  /* 0x0000b4060e1b1981 */ /* 0x000f28000c1e1900 */
[----:B------:R-:W4:Y:S04]  /*08b0*/  @P2 LDG.E R29, desc[UR6][R14.64+0xc8] ;  /* 0x0000c8060e1d2981 */ /* 0x000f28000c1e1900 */
[----:B------:R-:W4:Y:S04]  /*08c0*/  @P3 LDG.E R19, desc[UR6][R14.64+0xdc] ;  /* 0x0000dc060e133981 */ /* 0x000f28000c1e1900 */
        /* <DEDUP_REMOVED lines=12> */
[----:B------:R-:W-:Y:S01]  /*0990*/  LOP3.LUT P0, RZ, R20, 0x8000, RZ, 0xc0, !PT ;  /* 0x0000800014ff7812 */ /* 0x000fe2000780c0ff */
[----:B------:R-:W4:Y:S04]  /*09a0*/  @P1 LDG.E R25, desc[UR6][R14.64+0xc0] ;  /* 0x0000c0060e191981 */ /* 0x000f28000c1e1900 */
[----:B------:R-:W4:Y:S01]  /*09b0*/  @P1 LDG.E R20, desc[UR6][R14.64+0xc4] ;  /* 0x0000c4060e141981 */ /* 0x000f22000c1e1900 */
[----:B------:R-:W-:-:S03]  /*09c0*/  @P1 LOP3.LUT R0, R0, R27, RZ, 0x3c, !PT ;  /* 0x0000001b00001212 */ /* 0x000fc600078e3cff */
[----:B------:R-:W4:Y:S01]  /*09d0*/  @P2 LDG.E R27, desc[UR6][R14.64+0xcc] ;  /* 0x0000cc060e1b2981 */ /* 0x000f22000c1e1900 */
[----:B------:R-:W-:-:S03]  /*09e0*/  @P2 LOP3.LUT R0, R0, R29, RZ, 0x3c, !PT ;  /* 0x0000001d00002212 */ /* 0x000fc600078e3cff */
[----:B------:R-:W4:Y:S01]  /*09f0*/  @P6 LDG.E R29, desc[UR6][R14.64+0x118] ;  /* 0x000118060e1d6981 */ /* 0x000f22000c1e1900 */
[----:B------:R-:W-:-:S03]  /*0a00*/  @P3 LOP3.LUT R0, R0, R19, RZ, 0x3c, !PT ;  /* 0x0000001300003212 */ /* 0x000fc600078e3cff */
[----:B------:R-:W4:Y:S01]  /*0a10*/  @P2 LDG.E R19, desc[UR6][R14.64+0xd4] ;  /* 0x0000d4060e132981 */ /* 0x000f22000c1e1900 */
[----:B------:R-:W-:-:S03]  /*0a20*/  @P4 LOP3.LUT R0, R0, R17, RZ, 0x3c, !PT ;  /* 0x0000001100004212 */ /* 0x000fc600078e3cff */
[----:B------:R-:W4:Y:S04]  /*0a30*/  @P5 LDG.E R17, desc[UR6][R14.64+0x108] ;  /* 0x000108060e115981 */ /* 0x000f28000c1e1900 */
[----:B------:R-:W4:Y:S01]  /*0a40*/  @P0 LDG.E R26, desc[UR6][R14.64+0x13c] ;  /* 0x00013c060e1a0981 */ /* 0x000f22000c1e1900 */
[----:B--2---:R-:W-:-:S03]  /*0a50*/  @P1 LOP3.LUT R5, R5, R18, RZ, 0x3c, !PT ;  /* 0x0000001205051212 */ /* 0x004fc600078e3cff */
[----:B------:R-:W2:Y:S01]  /*0a60*/  @P4 LDG.E R18, desc[UR6][R14.64+0x100] ;  /* 0x000100060e124981 */ /* 0x000ea2000c1e1900 */
[----:B---3--:R-:W-:Y:S02]  /*0a70*/  @P5 LOP3.LUT R0, R0, R21, RZ, 0x3c, !PT ;  /* 0x0000001500005212 */ /* 0x008fe400078e3cff */
[----:B------:R-:W-:Y:S01]  /*0a80*/  @P2 LOP3.LUT R5, R5, R22, RZ, 0x3c, !PT ;  /* 0x0000001605052212 */ /* 0x000fe200078e3cff */
[----:B------:R-:W3:Y:S01]  /*0a90*/  @P3 LDG.E R21, desc[UR6][R14.64+0xe0] ;  /* 0x0000e0060e153981 */ /* 0x000ee2000c1e1900 */
[----:B----4-:R-:W-:-:S03]  /*0aa0*/  @P1 LOP3.LUT R4, R4, R23, RZ, 0x3c, !PT ;  /* 0x0000001704041212 */ /* 0x010fc600078e3cff */
[----:B------:R-:W4:Y:S04]  /*0ab0*/  @P3 LDG.E R22, desc[UR6][R14.64+0xec] ;  /* 0x0000ec060e163981 */ /* 0x000f28000c1e1900 */
[----:B------:R-:W2:Y:S01]  /*0ac0*/  @P3 LDG.E R23, desc[UR6][R14.64+0xe8] ;  /* 0x0000e8060e173981 */ /* 0x000ea2000c1e1900 */
[----:B------:R-:W-:-:S03]  /*0ad0*/  @P1 LOP3.LUT R2, R2, R25, RZ, 0x3c, !PT ;  /* 0x0000001902021212 */ /* 0x000fc600078e3cff */
[----:B------:R-:W2:Y:S01]  /*0ae0*/  @P4 LDG.E R25, desc[UR6][R14.64+0xf4] ;  /* 0x0000f4060e194981 */ /* 0x000ea2000c1e1900 */
[----:B------:R-:W-:-:S03]  /*0af0*/  @P1 LOP3.LUT R3, R3, R20, RZ, 0x3c, !PT ;  /* 0x0000001403031212 */ /* 0x000fc600078e3cff */
[----:B------:R-:W2:Y:S01]  /*0b00*/  @P3 LDG.E R20, desc[UR6][R14.64+0xe4] ;  /* 0x0000e4060e143981 */ /* 0x000ea2000c1e1900 */
[----:B------:R-:W-:Y:S02]  /*0b10*/  @P2 LOP3.LUT R4, R4, R27, RZ, 0x3c, !PT ;  /* 0x0000001b04042212 */ /* 0x000fe400078e3cff */
[----:B------:R-:W-:Y:S01]  /*0b20*/  @P2 LOP3.LUT R3, R3, R16, RZ, 0x3c, !PT ;  /* 0x0000001003032212 */ /* 0x000fe200078e3cff */
[----:B------:R-:W2:Y:S04]  /*0b30*/  @P4 LDG.E R27, desc[UR6][R14.64+0xfc] ;  /* 0x0000fc060e1b4981 */ /* 0x000ea8000c1e1900 */
[----:B------:R-:W2:Y:S01]  /*0b40*/  @P5 LDG.E R16, desc[UR6][R14.64+0x10c] ;  /* 0x00010c060e105981 */ /* 0x000ea2000c1e1900 */
[----:B------:R-:W-:-:S03]  /*0b50*/  @P2 LOP3.LUT R2, R2, R19, RZ, 0x3c, !PT ;  /* 0x0000001302022212 */ /* 0x000fc600078e3cff */
[----:B------:R-:W2:Y:S01]  /*0b60*/  @P5 LDG.E R19, desc[UR6][R14.64+0x110] ;  /* 0x000110060e135981 */ /* 0x000ea2000c1e1900 */
[----:B------:R-:W-:-:S03]  /*0b70*/  @P6 LOP3.LUT R0, R0, R29, RZ, 0x3c, !PT ;  /* 0x0000001d00006212 */ /* 0x000fc600078e3cff */
[----:B------:R-:W2:Y:S01]  /*0b80*/  @P0 LDG.E R29, desc[UR6][R14.64+0x12c] ;  /* 0x00012c060e1d0981 */ /* 0x000ea2000c1e1900 */
[----:B---3--:R-:W-:-:S03]  /*0b90*/  @P3 LOP3.LUT R4, R4, R21, RZ, 0x3c, !PT ;  /* 0x0000001504043212 */ /* 0x008fc600078e3cff */
[----:B------:R-:W3:Y:S01]  /*0ba0*/  @P6 LDG.E R21, desc[UR6][R14.64+0x11c] ;  /* 0x00011c060e156981 */ /* 0x000ee2000c1e1900 */
[----:B----4-:R-:W-:-:S03]  /*0bb0*/  @P3 LOP3.LUT R3, R3, R22, RZ, 0x3c, !PT ;  /* 0x0000001603033212 */ /* 0x010fc600078e3cff */
[----:B------:R-:W4:Y:S01]  /*0bc0*/  @P6 LDG.E R22, desc[UR6][R14.64+0x128] ;  /* 0x000128060e166981 */ /* 0x000f22000c1e1900 */
[----:B--2---:R-:W-:Y:S02]  /*0bd0*/  @P3 LOP3.LUT R2, R2, R23, RZ, 0x3c, !PT ;  /* 0x0000001702023212 */ /* 0x004fe400078e3cff */
[----:B------:R-:W-:Y:S01]  /*0be0*/  @P4 LOP3.LUT R3, R3, R18, RZ, 0x3c, !PT ;  /* 0x0000001203034212 */ /* 0x000fe200078e3cff */
[----:B------:R-:W2:Y:S01]  /*0bf0*/  @P6 LDG.E R23, desc[UR6][R14.64+0x124] ;  /* 0x000124060e176981 */ /* 0x000ea2000c1e1900 */
[----:B------:R-:W-:-:S03]  /*0c00*/  @P4 LOP3.LUT R4, R4, R25, RZ, 0x3c, !PT ;  /* 0x0000001904044212 */ /* 0x000fc600078e3cff */
[----:B------:R-:W4:Y:S01]  /*0c10*/  @P6 LDG.E R18, desc[UR6][R14.64+0x120] ;  /* 0x000120060e126981 */ /* 0x000f22000c1e1900 */
[----:B------:R-:W-:-:S03]  /*0c20*/  @P3 LOP3.LUT R5, R5, R20, RZ, 0x3c, !PT ;  /* 0x0000001405053212 */ /* 0x000fc600078e3cff */
[----:B------:R-:W4:Y:S01]  /*0c30*/  @P5 LDG.E R20, desc[UR6][R14.64+0x114] ;  /* 0x000114060e145981 */ /* 0x000f22000c1e1900 */
[----:B------:R-:W-:Y:S02]  /*0c40*/  @P4 LOP3.LUT R5, R5, R24, RZ, 0x3c, !PT ;  /* 0x0000001805054212 */ /* 0x000fe400078e3cff */
[----:B------:R-:W-:Y:S01]  /*0c50*/  @P5 LOP3.LUT R4, R4, R17, RZ, 0x3c, !PT ;  /* 0x0000001104045212 */ /* 0x000fe200078e3cff */
[----:B------:R-:W4:Y:S04]  /*0c60*/  @P0 LDG.E R24, desc[UR6][R14.64+0x134] ;  /* 0x000134060e180981 */ /* 0x000f28000c1e1900 */
[----:B------:R-:W4:Y:S04]  /*0c70*/  @P0 LDG.E R17, desc[UR6][R14.64+0x130] ;  /* 0x000130060e110981 */ /* 0x000f28000c1e1900 */
[----:B------:R-:W4:Y:S01]  /*0c80*/  @P0 LDG.E R25, desc[UR6][R14.64+0x138] ;  /* 0x000138060e190981 */ /* 0x000f22000c1e1900 */
[----:B------:R-:W-:Y:S01]  /*0c90*/  UIADD3 UR4, UPT, UPT, UR4, 0x10, URZ ;  /* 0x0000001004047890 */ /* 0x000fe2000fffe0ff */
[----:B------:R-:W-:-:S03]  /*0ca0*/  @P4 LOP3.LUT R2, R2, R27, RZ, 0x3c, !PT ;  /* 0x0000001b02024212 */ /* 0x000fc600078e3cff */
[----:B------:R-:W-:Y:S01]  /*0cb0*/  UISETP.NE.AND UP0, UPT, UR4, 0x20, UPT ;  /* 0x000000200400788c */ /* 0x000fe2000bf05270 */
[----:B------:R-:W-:Y:S02]  /*0cc0*/  @P5 LOP3.LUT R5, R5, R16, RZ, 0x3c, !PT ;  /* 0x0000001005055212 */ /* 0x000fe400078e3cff */
[----:B------:R-:W-:Y:S02]  /*0cd0*/  @P5 LOP3.LUT R2, R2, R19, RZ, 0x3c, !PT ;  /* 0x0000001302025212 */ /* 0x000fe400078e3cff */
[----:B------:R-:W-:Y:S02]  /*0ce0*/  @P0 LOP3.LUT R0, R0, R29, RZ, 0x3c, !PT ;  /* 0x0000001d00000212 */ /* 0x000fe400078e3cff */
[----:B---3--:R-:W-:Y:S02]  /*0cf0*/  @P6 LOP3.LUT R4, R4, R21, RZ, 0x3c, !PT ;  /* 0x0000001504046212 */ /* 0x008fe400078e3cff */
[----:B--2---:R-:W-:Y:S02]  /*0d00*/  @P6 LOP3.LUT R2, R2, R23, RZ, 0x3c, !PT ;  /* 0x0000001702026212 */ /* 0x004fe400078e3cff */
[----:B----4-:R-:W-:-:S02]  /*0d10*/  @P6 LOP3.LUT R5, R5, R18, RZ, 0x3c, !PT ;  /* 0x0000001205056212 */ /* 0x010fc400078e3cff */
[----:B------:R-:W-:-:S04]  /*0d20*/  @P5 LOP3.LUT R3, R3, R20, RZ, 0x3c, !PT ;  /* 0x0000001403035212 */ /* 0x000fc800078e3cff */
[----:B------:R-:W-:Y:S02]  /*0d30*/  @P6 LOP3.LUT R3, R3, R22, RZ, 0x3c, !PT ;  /* 0x0000001603036212 */ /* 0x000fe400078e3cff */
[----:B------:R-:W-:Y:S02]  /*0d40*/  @P0 LOP3.LUT R5, R5, R24, RZ, 0x3c, !PT ;  /* 0x0000001805050212 */ /* 0x000fe400078e3cff */
[----:B------:R-:W-:Y:S02]  /*0d50*/  @P0 LOP3.LUT R4, R4, R17, RZ, 0x3c, !PT ;  /* 0x0000001104040212 */ /* 0x000fe400078e3cff */
[----:B------:R-:W-:Y:S02]  /*0d60*/  @P0 LOP3.LUT R3, R3, R26, RZ, 0x3c, !PT ;  /* 0x0000001a03030212 */ /* 0x000fe400078e3cff */
[----:B------:R-:W-:Y:S01]  /*0d70*/  @P0 LOP3.LUT R2, R2, R25, RZ, 0x3c, !PT ;  /* 0x0000001902020212 */ /* 0x000fe200078e3cff */
[----:B------:R-:W-:Y:S06]  /*0d80*/  BRA.U UP0, `(.L_x_96) ;  /* 0xfffffff500487547 */ /* 0x000fec000b83ffff */
[----:B------:R-:W-:-:S05]  /*0d90*/  VIADD R6, R6, 0x1 ;  /* 0x0000000106067836 */ /* 0x000fca0000000000 */
[----:B------:R-:W-:-:S13]  /*0da0*/  ISETP.NE.AND P0, PT, R6, 0x5, PT ;  /* 0x000000050600780c */ /* 0x000fda0003f05270 */
[----:B------:R-:W-:Y:S05]  /*0db0*/  @P0 BRA `(.L_x_97) ;  /* 0xfffffff400300947 */ /* 0x000fea000383ffff */
[----:B------:R-:W-:Y:S01]  /*0dc0*/  LOP3.LUT R6, R7, 0x3, RZ, 0xc0, !PT ;  /* 0x0000000307067812 */ /* 0x000fe200078ec0ff */
[----:B------:R1:W-:Y:S03]  /*0dd0*/  STL.64 [R1+0x8], R4 ;  /* 0x0000080401007387 */ /* 0x0003e60000100a00 */
[----:B------:R-:W-:Y:S01]  /*0de0*/  ISETP.NE.U32.AND P0, PT, R6, 0x1, PT ;  /* 0x000000010600780c */ /* 0x000fe20003f05070 */
[----:B------:R1:W-:Y:S03]  /*0df0*/  STL.64 [R1+0x10], R2 ;  /* 0x0000100201007387 */ /* 0x0003e60000100a00 */
[----:B------:R-:W-:Y:S01]  /*0e00*/  ISETP.NE.AND.EX P0, PT, RZ, RZ, PT, P0 ;  /* 0x000000ffff00720c */ /* 0x000fe20003f05300 */
[----:B------:R1:W-:-:S12]  /*0e10*/  STL [R1+0x4], R0 ;  /* 0x0000040001007387 */ /* 0x0003d80000100800 */
[----:B-1----:R-:W-:Y:S05]  /*0e20*/  @!P0 BRA `(.L_x_95) ;  /* 0x0000001400f88947 */ /* 0x002fea0003800000 */
[----:B------:R-:W-:Y:S01]  /*0e30*/  UMOV UR4, URZ ;  /* 0x000000ff00047c82 */ /* 0x000fe20008000000 */
[----:B------:R-:W-:Y:S01]  /*0e40*/  IMAD.MOV.U32 R0, RZ, RZ, RZ ;  /* 0x000000ffff007224 */ /* 0x000fe200078e00ff */
[----:B------:R-:W-:Y:S01]  /*0e50*/  CS2R R4, SRZ ;  /* 0x0000000000047805 */ /* 0x000fe2000001ff00 */
[----:B------:R-:W-:Y:S02]  /*0e60*/  IMAD.MOV.U32 R6, RZ, RZ, RZ ;  /* 0x000000ffff067224 */ /* 0x000fe400078e00ff */
[----:B------:R-:W-:Y:S02]  /*0e70*/  IMAD.MOV.U32 R2, RZ, RZ, RZ ;  /* 0x000000ffff027224 */ /* 0x000fe400078e00ff */
[----:B------:R-:W-:-:S07]  /*0e80*/  IMAD.U32 R3, RZ, RZ, UR4 ;  /* 0x00000004ff037e24 */ /* 0x000fce000f8e00ff */
.L_x_99:
[----:B------:R-:W-:-:S06]  /*0e90*/  IMAD R13, R6, 0x4, R1 ;  /* 0x00000004060d7824 */ /* 0x000fcc00078e0201 */
[----:B------:R-:W5:Y:S01]  /*0ea0*/  LDL R13, [R13+0x4] ;  /* 0x000004000d0d7983 */ /* 0x000f620000100800 */
[----:B------:R-:W-:-:S05]  /*0eb0*/  UMOV UR4, URZ ;  /* 0x000000ff00047c82 */ /* 0x000fca0008000000 */
.L_x_98:
        /* <DEDUP_REMOVED lines=8> */
[----:B------:R-:W2:Y:S04]  /*0f40*/  @!P0 LDG.E R17, desc[UR6][R14.64] ;  /* 0x000000060e118981 */ /* 0x000ea8000c1e1900 */
        /* <DEDUP_REMOVED lines=171> */
[----:B------:R1:W-:Y:S03]  /*1a00*/  STL [R1+0x4], R0 ;  /* 0x0000040001007387 */ /* 0x0003e60000100800 */
[----:B------:R-:W-:Y:S01]  /*1a10*/  ISETP.NE.AND.EX P0, PT, RZ, RZ, PT, P0 ;  /* 0x000000ffff00720c */ /* 0x000fe20003f05300 */
[----:B------:R1:W-:-:S12]  /*1a20*/  STL.64 [R1+0x10], R2 ;  /* 0x0000100201007387 */ /* 0x0003d80000100a00 */
[----:B-1----:R-:W-:Y:S05]  /*1a30*/  @P0 BRA `(.L_x_95) ;  /* 0x0000000800f40947 */ /* 0x002fea0003800000 */
[----:B------:R-:W-:Y:S01]  /*1a40*/  UMOV UR4, URZ ;  /* 0x000000ff00047c82 */ /* 0x000fe20008000000 */
[----:B------:R-:W-:Y:S01]  /*1a50*/  IMAD.MOV.U32 R0, RZ, RZ, RZ ;  /* 0x000000ffff007224 */ /* 0x000fe200078e00ff */
[----:B------:R-:W-:Y:S01]  /*1a60*/  CS2R R4, SRZ ;  /* 0x0000000000047805 */ /* 0x000fe2000001ff00 */
[----:B------:R-:W-:Y:S02]  /*1a70*/  IMAD.MOV.U32 R6, RZ, RZ, RZ ;  /* 0x000000ffff067224 */ /* 0x000fe400078e00ff */
[----:B------:R-:W-:Y:S02]  /*1a80*/  IMAD.MOV.U32 R2, RZ, RZ, RZ ;  /* 0x000000ffff027224 */ /* 0x000fe400078e00ff */
[----:B------:R-:W-:-:S07]  /*1a90*/  IMAD.U32 R3, RZ, RZ, UR4 ;  /* 0x00000004ff037e24 */ /* 0x000fce000f8e00ff */
.L_x_101:
[----:B------:R-:W-:-:S06]  /*1aa0*/  IMAD R13, R6, 0x4, R1 ;  /* 0x00000004060d7824 */ /* 0x000fcc00078e0201 */
[----:B------:R-:W5:Y:S01]  /*1ab0*/  LDL R13, [R13+0x4] ;  /* 0x000004000d0d7983 */ /* 0x000f620000100800 */
[----:B------:R-:W-:-:S05]  /*1ac0*/  UMOV UR4, URZ ;  /* 0x000000ff00047c82 */ /* 0x000fca0008000000 */
.L_x_100:
        /* <DEDUP_REMOVED lines=177> */
[----:B------:R1:W-:Y:S04]  /*25e0*/  STL.64 [R1+0x8], R4 ;  /* 0x0000080401007387 */ /* 0x0003e80000100a00 */
[----:B------:R1:W-:Y:S04]  /*25f0*/  STL [R1+0x4], R0 ;  /* 0x0000040001007387 */ /* 0x0003e80000100800 */
[----:B------:R1:W-:Y:S02]  /*2600*/  STL.64 [R1+0x10], R2 ;  /* 0x0000100201007387 */ /* 0x0003e40000100a00 */
.L_x_95:
[----:B0-----:R-:W-:Y:S05]  /*2610*/  BSYNC.RECONVERGENT B1 ;  /* 0x0000000000017941 */ /* 0x001fea0003800200 */
.L_x_94:
[----:B------:R-:W-:Y:S01]  /*2620*/  ISETP.GT.U32.AND P0, PT, R7, 0x3, PT ;  /* 0x000000030700780c */ /* 0x000fe20003f04070 */
[----:B------:R-:W-:Y:S01]  /*2630*/  VIADD R11, R11, 0x1 ;  /* 0x000000010b0b7836 */ /* 0x000fe20000000000 */
[--C-:B------:R-:W-:Y:S02]  /*2640*/  SHF.R.U64 R7, R7, 0x2, R12.reuse ;  /* 0x0000000207077819 */ /* 0x100fe4000000120c */
[----:B------:R-:W-:Y:S02]  /*2650*/  ISETP.GT.U32.AND.EX P0, PT, R12, RZ, PT, P0 ;  /* 0x000000ff0c00720c */ /* 0x000fe40003f04100 */
[----:B------:R-:W-:-:S11]  /*2660*/  SHF.R.U32.HI R12, RZ, 0x2, R12 ;  /* 0x00000002ff0c7819 */ /* 0x000fd6000001160c */
[----:B------:R-:W-:Y:S05]  /*2670*/  @P0 BRA `(.L_x_102) ;  /* 0xffffffd800d40947 */ /* 0x000fea000383ffff */
.L_x_93:
[----:B0-----:R-:W-:Y:S05]  /*2680*/  BSYNC.RECONVERGENT B0 ;  /* 0x0000000000007941 */ /* 0x001fea0003800200 */
.L_x_92:
[----:B-1----:R-:W-:Y:S01]  /*2690*/  SHF.R.U32.HI R5, RZ, 0x2, R0 ;  /* 0x00000002ff057819 */ /* 0x002fe20000011600 */
[----:B------:R-:W0:Y:S03]  /*26a0*/  LDCU.64 UR4, c[0x0][0x380] ;  /* 0x00007000ff0477ac */ /* 0x000e260008000a00 */
[----:B------:R-:W-:Y:S01]  /*26b0*/  LOP3.LUT R5, R5, R0, RZ, 0x3c, !PT ;  /* 0x0000000005057212 */ /* 0x000fe200078e3cff */
[----:B------:R-:W-:-:S04]  /*26c0*/  IMAD.SHL.U32 R0, R3, 0x10, RZ ;  /* 0x0000001003007824 */ /* 0x000fc800078e00ff */
[----:B------:R-:W-:-:S05]  /*26d0*/  IMAD.SHL.U32 R2, R5, 0x2, RZ ;  /* 0x0000000205027824 */ /* 0x000fca00078e00ff */
[----:B------:R-:W-:-:S04]  /*26e0*/  LOP3.LUT R0, R5, R2, R0, 0x96, !PT ;  /* 0x0000000205007212 */ /* 0x000fc800078e9600 */
[----:B------:R-:W-:Y:S01]  /*26f0*/  LOP3.LUT R0, R0, R3, RZ, 0x3c, !PT ;  /* 0x0000000300007212 */ /* 0x000fe200078e3cff */
[----:B------:R-:W-:Y:S01]  /*2700*/  IMAD.MOV.U32 R3, RZ, RZ, 0x2f800000 ;  /* 0x2f800000ff037424 */ /* 0x000fe200078e00ff */
[----:B0-----:R-:W-:-:S03]  /*2710*/  LEA R2, P0, R10, UR4, 0x2 ;  /* 0x000000040a027c11 */ /* 0x001fc6000f8010ff */
[----:B------:R-:W-:-:S05]  /*2720*/  VIADD R0, R0, 0x97f2c90 ;  /* 0x097f2c9000007836 */ /* 0x000fca0000000000 */
[----:B------:R-:W-:-:S05]  /*2730*/  I2FP.F32.U32 R0, R0 ;  /* 0x0000000000007245 */ /* 0x000fca0000201000 */
[----:B------:R-:W-:Y:S01]  /*2740*/  FFMA R0, R0, R3, 1.1641532182693481445e-10 ;  /* 0x2f00000000007423 */ /* 0x000fe20000000003 */
[----:B------:R-:W-:-:S03]  /*2750*/  SHF.R.S32.HI R3, RZ, 0x1f, R10 ;  /* 0x0000001fff037819 */ /* 0x000fc6000001140a */
[----:B------:R-:W-:Y:S01]  /*2760*/  FADD R0, R0, -0.5 ;  /* 0xbf00000000007421 */ /* 0x000fe20000000000 */
[----:B------:R-:W-:-:S03]  /*2770*/  LEA.HI.X R3, R10, UR5, R3, 0x2, P0 ;  /* 0x000000050a037c11 */ /* 0x000fc600080f1403 */
[----:B------:R-:W-:-:S05]  /*2780*/  FMUL R5, R0, 0.10000000149011611938 ;  /* 0x3dcccccd00057820 */ /* 0x000fca0000400000 */
[----:B------:R-:W-:Y:S01]  /*2790*/  STG.E desc[UR6][R2.64], R5 ;  /* 0x0000000502007986 */ /* 0x000fe2000c101906 */
[----:B------:R-:W-:Y:S05]  /*27a0*/  EXIT ;  /* 0x000000000000794d */ /* 0x000fea0003800000 */
.L_x_103:
        /* <DEDUP_REMOVED lines=13> */
.L_x_128:


//--------------------- .text._Z7init_W1Pf        --------------------------
	.section	.text._Z7init_W1Pf,"ax",@progbits
	.align	128
        .global         _Z7init_W1Pf
        .type           _Z7init_W1Pf,@function
        .size           _Z7init_W1Pf,(.L_x_129 - _Z7init_W1Pf)
        .other          _Z7init_W1Pf,@"STO_CUDA_ENTRY STV_DEFAULT"
_Z7init_W1Pf:
.text._Z7init_W1Pf:
        /* <DEDUP_REMOVED lines=29> */
.L_x_114:
        /* <DEDUP_REMOVED lines=11> */
.L_x_109:
[----:B------:R-:W-:-:S06]  /*0280*/  IMAD R13, R6, 0x4, R1 ;  /* 0x00000004060d7824 */ /* 0x000fcc00078e0201 */
[----:B------:R-:W5:Y:S01]  /*0290*/  LDL R13, [R13+0x4] ;  /* 0x000004000d0d7983 */ /* 0x000f620000100800 */
[----:B------:R-:W-:-:S05]  /*02a0*/  UMOV UR4, URZ ;  /* 0x000000ff00047c82 */ /* 0x000fca0008000000 */
.L_x_108:
        /* <DEDUP_REMOVED lines=190> */
.L_x_111:
[----:B------:R-:W-:-:S06]  /*0e90*/  IMAD R13, R6, 0x4, R1 ;  /* 0x00000004060d7824 */ /* 0x000fcc00078e0201 */
[----:B------:R-:W5:Y:S01]  /*0ea0*/  LDL R13, [R13+0x4] ;  /* 0x000004000d0d7983 */ /* 0x000f620000100800 */
[----:B------:R-:W-:-:S05]  /*0eb0*/  UMOV UR4, URZ ;  /* 0x000000ff00047c82 */ /* 0x000fca0008000000 */
.L_x_110:
        /* <DEDUP_REMOVED lines=190> */
.L_x_113:
[----:B------:R-:W-:-:S06]  /*1aa0*/  IMAD R13, R6, 0x4, R1 ;  /* 0x00000004060d7824 */ /* 0x000fcc00078e0201 */
[----:B------:R-:W5:Y:S01]  /*1ab0*/  LDL R13, [R13+0x4] ;  /* 0x000004000d0d7983 */ /* 0x000f620000100800 */
[----:B------:R-:W-:-:S05]  /*1ac0*/  UMOV UR4, URZ ;  /* 0x000000ff00047c82 */ /* 0x000fca0008000000 */
.L_x_112:
        /* <DEDUP_REMOVED lines=180> */
.L_x_107:
[----:B0-----:R-:W-:Y:S05]  /*2610*/  BSYNC.RECONVERGENT B1 ;  /* 0x0000000000017941 */ /* 0x001fea0003800200 */
.L_x_106:
[----:B------:R-:W-:Y:S01]  /*2620*/  ISETP.GT.U32.AND P0, PT, R7, 0x3, PT ;  /* 0x000000030700780c */ /* 0x000fe20003f04070 */
[----:B------:R-:W-:Y:S01]  /*2630*/  VIADD R11, R11, 0x1 ;  /* 0x000000010b0b7836 */ /* 0x000fe20000000000 */
[--C-:B------:R-:W-:Y:S02]  /*2640*/  SHF.R.U64 R7, R7, 0x2, R12.reuse ;  /* 0x0000000207077819 */ /* 0x100fe4000000120c */
[----:B------:R-:W-:Y:S02]  /*2650*/  ISETP.GT.U32.AND.EX P0, PT, R12, RZ, PT, P0 ;  /* 0x000000ff0c00720c */ /* 0x000fe40003f04100 */
[----:B------:R-:W-:-:S11]  /*2660*/  SHF.R.U32.HI R12, RZ, 0x2, R12 ;  /* 0x00000002ff0c7819 */ /* 0x000fd6000001160c */
[----:B------:R-:W-:Y:S05]  /*2670*/  @P0 BRA `(.L_x_114) ;  /* 0xffffffd800d40947 */ /* 0x000fea000383ffff */
.L_x_105:
[----:B0-----:R-:W-:Y:S05]  /*2680*/  BSYNC.RECONVERGENT B0 ;  /* 0x0000000000007941 */ /* 0x001fea0003800200 */
.L_x_104:
        /* <DEDUP_REMOVED lines=18> */
.L_x_115:
        /* <DEDUP_REMOVED lines=13> */
.L_x_129:


//--------------------- .nv.global.init           --------------------------
	.section	.nv.global.init,"aw",@progbits
	.align	4
.nv.global.init:
	.type		mrg32k3aM1SubSeq,@object
	.size		mrg32k3aM1SubSeq,(mrg32k3aM2SubSeq - mrg32k3aM1SubSeq)
mrg32k3aM1SubSeq:
        /*0000*/ 	.byte	0x0b, 0xcc, 0xee, 0x04, 0x73, 0x29, 0x8b, 0x6f, 0xf6, 0x53, 0x03, 0xf6, 0x23, 0xf6, 0xea, 0xda
        /* <DEDUP_REMOVED lines=125> */
	.type		mrg32k3aM2SubSeq,@object
	.size		mrg32k3aM2SubSeq,(mrg32k3aM1 - mrg32k3aM2SubSeq)
mrg32k3aM2SubSeq:
        /* <DEDUP_REMOVED lines=126> */
	.type		mrg32k3aM1,@object
	.size		mrg32k3aM1,(mrg32k3aM1Seq - mrg32k3aM1)
mrg32k3aM1:
        /* <DEDUP_REMOVED lines=144> */
	.type		mrg32k3aM1Seq,@object
	.size		mrg32k3aM1Seq,(mrg32k3aM2 - mrg32k3aM1Seq)
mrg32k3aM1Seq:
        /* <DEDUP_REMOVED lines=144> */
	.type		mrg32k3aM2,@object
	.size		mrg32k3aM2,(mrg32k3aM2Seq - mrg32k3aM2)
mrg32k3aM2:
        /* <DEDUP_REMOVED lines=144> */
	.type		mrg32k3aM2Seq,@object
	.size		mrg32k3aM2Seq,(precalc_xorwow_matrix - mrg32k3aM2Seq)
mrg32k3aM2Seq:
        /* <DEDUP_REMOVED lines=144> */
	.type		precalc_xorwow_matrix,@object
	.size		precalc_xorwow_matrix,(precalc_xorwow_offset_matrix - precalc_xorwow_matrix)
precalc_xorwow_matrix:
        /* <DEDUP_REMOVED lines=6400> */
	.type		precalc_xorwow_offset_matrix,@object
	.size		precalc_xorwow_offset_matrix,(.L_1 - precalc_xorwow_offset_matrix)
precalc_xorwow_offset_matrix:
        /* <DEDUP_REMOVED lines=6400> */
.L_1:


//--------------------- .nv.shared._Z19updateWeights2BatchP19NeuralNetworkDevicePfS1_i --------------------------
	.section	.nv.shared._Z19updateWeights2BatchP19NeuralNetworkDevicePfS1_i,"aw",@nobits
	.sectionflags	@""
	.align	16
	.zero		1024


//--------------------- .nv.shared.reserved.0     --------------------------
	.section	.nv.shared.reserved.0,"aw",@nobits
	.weak		__nv_reservedSMEM_offset_0_alias
	.size		__nv_reservedSMEM_offset_0_alias, 0, 64
	.other		__nv_reservedSMEM_offset_0_alias,@"STO_CUDA_RESERVED_SHARED STV_DEFAULT"
__nv_reservedSMEM_offset_0_alias:
	.zero		0
	.zero		64


//--------------------- .nv.shared._Z19updateWeights1BatchP19NeuralNetworkDevicePfS1_i --------------------------
	.section	.nv.shared._Z19updateWeights1BatchP19NeuralNetworkDevicePfS1_i,"aw",@nobits
	.sectionflags	@""
	.align	16
	.zero		1024


//--------------------- .nv.shared._Z24hiddenLayerGradientBatchP19NeuralNetworkDevicePfS1_S1_ --------------------------
	.section	.nv.shared._Z24hiddenLayerGradientBatchP19NeuralNetworkDevicePfS1_S1_,"aw",@nobits
	.sectionflags	@""
	.align	16
	.zero		1024


//--------------------- .nv.shared._Z18layerGradientBatchPfS_S_ --------------------------
	.section	.nv.shared._Z18layerGradientBatchPfS_S_,"aw",@nobits
	.sectionflags	@""
	.align	16
	.zero		1024


//--------------------- .nv.shared._Z13softmax_batchPf --------------------------
	.section	.nv.shared._Z13softmax_batchPf,"aw",@nobits
	.sectionflags	@""
	.align	16
	.zero		1024


//--------------------- .nv.shared._Z23outputLayerForwardBatchP19NeuralNetworkDevicePfS1_ --------------------------
	.section	.nv.shared._Z23outputLayerForwardBatchP19NeuralNetworkDevicePfS1_,"aw",@nobits
	.sectionflags	@""
	.align	16
	.zero		1024


//--------------------- .nv.shared._Z6relu_dPf    --------------------------
	.section	.nv.shared._Z6relu_dPf,"aw",@nobits
	.sectionflags	@""
	.align	16
	.zero		1024


//--------------------- .nv.shared._Z23hiddenLayerForwardBatchP19NeuralNetworkDevicePfS1_ --------------------------
	.section	.nv.shared._Z23hiddenLayerForwardBatchP19NeuralNetworkDevicePfS1_,"aw",@nobits
	.sectionflags	@""
	.align	16
	.zero		1024


//--------------------- .nv.shared._Z11init_hiddenP19NeuralNetworkDevicePf --------------------------
	.section	.nv.shared._Z11init_hiddenP19NeuralNetworkDevicePf,"aw",@nobits
	.sectionflags	@""
	.align	16
	.zero		1024


//--------------------- .nv.shared._Z7init_W2Pf   --------------------------
	.section	.nv.shared._Z7init_W2Pf,"aw",@nobits
	.sectionflags	@""
	.align	16
	.zero		1024


//--------------------- .nv.shared._Z7init_W1Pf   --------------------------
	.section	.nv.shared._Z7init_W1Pf,"aw",@nobits
	.sectionflags	@""
	.align	16
	.zero		1024


//--------------------- .nv.constant0._Z19updateWeights2BatchP19NeuralNetworkDevicePfS1_i --------------------------
	.section	.nv.constant0._Z19updateWeights2BatchP19NeuralNetworkDevicePfS1_i,"a",@progbits
	.sectionflags	@""
	.align	4
.nv.constant0._Z19updateWeights2BatchP19NeuralNetworkDevicePfS1_i:
	.zero		924


//--------------------- .nv.constant0._Z19updateWeights1BatchP19NeuralNetworkDevicePfS1_i --------------------------
	.section	.nv.constant0._Z19updateWeights1BatchP19NeuralNetworkDevicePfS1_i,"a",@progbits
	.sectionflags	@""
	.align	4
.nv.constant0._Z19updateWeights1BatchP19NeuralNetworkDevicePfS1_i:
	.zero		924


//--------------------- .nv.constant0._Z24hiddenLayerGradientBatchP19NeuralNetworkDevicePfS1_S1_ --------------------------
	.section	.nv.constant0._Z24hiddenLayerGradientBatchP19NeuralNetworkDevicePfS1_S1_,"a",@progbits
	.sectionflags	@""
	.align	4
.nv.constant0._Z24hiddenLayerGradientBatchP19NeuralNetworkDevicePfS1_S1_:
	.zero		928


//--------------------- .nv.constant0._Z18layerGradientBatchPfS_S_ --------------------------
	.section	.nv.constant0._Z18layerGradientBatchPfS_S_,"a",@progbits
	.sectionflags	@""
	.align	4
.nv.constant0._Z18layerGradientBatchPfS_S_:
	.zero		920


//--------------------- .nv.constant0._Z13softmax_batchPf --------------------------
	.section	.nv.constant0._Z13softmax_batchPf,"a",@progbits
	.sectionflags	@""
	.align	4
.nv.constant0._Z13softmax_batchPf:
	.zero		904


//--------------------- .nv.constant0._Z23outputLayerForwardBatchP19NeuralNetworkDevicePfS1_ --------------------------
	.section	.nv.constant0._Z23outputLayerForwardBatchP19NeuralNetworkDevicePfS1_,"a",@progbits
	.sectionflags	@""
	.align	4
.nv.constant0._Z23outputLayerForwardBatchP19NeuralNetworkDevicePfS1_:
	.zero		920


//--------------------- .nv.constant0._Z6relu_dPf --------------------------
	.section	.nv.constant0._Z6relu_dPf,"a",@progbits
	.sectionflags	@""
	.align	4
.nv.constant0._Z6relu_dPf:
	.zero		904


//--------------------- .nv.constant0._Z23hiddenLayerForwardBatchP19NeuralNetworkDevicePfS1_ --------------------------
	.section	.nv.constant0._Z23hiddenLayerForwardBatchP19NeuralNetworkDevicePfS1_,"a",@progbits
	.sectionflags	@""
	.align	4
.nv.constant0._Z23hiddenLayerForwardBatchP19NeuralNetworkDevicePfS1_:
	.zero		920


//--------------------- .nv.constant0._Z11init_hiddenP19NeuralNetworkDevicePf --------------------------
	.section	.nv.constant0._Z11init_hiddenP19NeuralNetworkDevicePf,"a",@progbits
	.sectionflags	@""
	.align	4
.nv.constant0._Z11init_hiddenP19NeuralNetworkDevicePf:
	.zero		912


//--------------------- .nv.constant0._Z7init_W2Pf --------------------------
	.section	.nv.constant0._Z7init_W2Pf,"a",@progbits
	.sectionflags	@""
	.align	4
.nv.constant0._Z7init_W2Pf:
	.zero		904


//--------------------- .nv.constant0._Z7init_W1Pf --------------------------
	.section	.nv.constant0._Z7init_W1Pf,"a",@progbits
	.sectionflags	@""
	.align	4
.nv.constant0._Z7init_W1Pf:
	.zero		904


//--------------------- SYMBOLS --------------------------

	.type		.nv.reservedSmem.offset0,@object
	.size		.nv.reservedSmem.offset0,0x4
	.type		.nv.reservedSmem.cap,@object
	.size		.nv.reservedSmem.cap,0x4
